// auto-generated by cutlass_sweep.gemm — config: {"arch": "sm_90", "cluster_m": 4, "cluster_n": 1, "dtype": "e5m2", "dtype_b": "e5m2", "layout": "nt", "stages": 0, "tile_k": 32, "tile_m": 256, "tile_n": 128}
#include "cutlass/cutlass.h"
#include "cutlass/gemm/collective/collective_builder.hpp"
#include "cutlass/gemm/device/gemm_universal_adapter.h"
#include "cutlass/gemm/kernel/gemm_universal.hpp"
#include "cutlass/epilogue/collective/collective_builder.hpp"

using ElemA = cutlass::float_e5m2_t;
using ElemB = cutlass::float_e5m2_t;
using ElemCD = cutlass::float_e5m2_t;
using Acc  = float;
using TileShape    = cute::Shape<cute::_256, cute::_128, cute::_32>;
using ClusterShape = cute::Shape<cute::_4, cute::_1, cute::_1>;

using CollectiveEpilogue = typename cutlass::epilogue::collective::CollectiveBuilder<
    cutlass::arch::Sm90, cutlass::arch::OpClassTensorOp,
    TileShape, ClusterShape,
    cutlass::epilogue::collective::EpilogueTileAuto,
    Acc, Acc,
    ElemCD, cutlass::layout::RowMajor, 128 / cutlass::sizeof_bits<ElemCD>::value,
    ElemCD, cutlass::layout::RowMajor, 128 / cutlass::sizeof_bits<ElemCD>::value,
    cutlass::epilogue::collective::EpilogueScheduleAuto
  >::CollectiveOp;

using CollectiveMainloop = typename cutlass::gemm::collective::CollectiveBuilder<
    cutlass::arch::Sm90, cutlass::arch::OpClassTensorOp,
    ElemA, cutlass::layout::RowMajor, 128 / cutlass::sizeof_bits<ElemA>::value,
    ElemB, cutlass::layout::ColumnMajor, 128 / cutlass::sizeof_bits<ElemB>::value,
    Acc,
    TileShape, ClusterShape,
    cutlass::gemm::collective::StageCountAutoCarveout<static_cast<int>(sizeof(typename CollectiveEpilogue::SharedStorage))>,
    cutlass::gemm::collective::KernelScheduleAuto
  >::CollectiveOp;

using GemmKernel = cutlass::gemm::kernel::GemmUniversal<
    cute::Shape<int,int,int,int>,
    CollectiveMainloop,
    CollectiveEpilogue
>;
using Gemm = cutlass::gemm::device::GemmUniversalAdapter<GemmKernel>;

// Force the device kernel symbol into the cubin without needing a host main.
auto* _anchor = &cutlass::device_kernel<GemmKernel>;


// ===== COMPILED SASS (sm_90a) =====

	.target	sm_90a

	.elftype	@"ET_EXEC"


//--------------------- .note.nv.tkinfo           --------------------------
	.section	.note.nv.tkinfo,"",@"SHT_NOTE"
	.sectionflags	@"SHF_NOTE_NV_TKINFO"
	.tkinfo
        /*0018*/ 	.word	0x00000002
        /*0030*/ 	.string	""
        /*0030*/ 	.string	"ptxas"
        /*0030*/ 	.string	"Cuda compilation tools, release 13.0, V13.0.88"
        /*0030*/ 	.string	"Build cuda_13.0.r13.0/compiler.36424714_0"
        /*0030*/ 	.string	"-arch sm_90a -m 64 "



//--------------------- .note.nv.cuinfo           --------------------------
	.section	.note.nv.cuinfo,"",@"SHT_NOTE"
	.sectionflags	@"SHF_NOTE_NV_CUINFO"
        /*0018*/ 	.short	0x0002
        /*001a*/ 	.short	0x005a
        /*001c*/ 	.short	0x0082
	.zero		2


//--------------------- .nv.info                  --------------------------
	.section	.nv.info,"",@"SHT_CUDA_INFO"
	.align	4


	//----- nvinfo : EIATTR_REGCOUNT
	.align		4
        /*0000*/ 	.byte	0x04, 0x2f
        /*0002*/ 	.short	(.L_12 - .L_11)
	.align		4
.L_11:
        /*0004*/ 	.word	index@(_ZN7cutlass13device_kernelINS_4gemm6kernel13GemmUniversalIN4cute5tupleIJiiiiEEENS1_10collective13CollectiveMmaINS1_37MainloopSm90TmaGmmaWarpSpecializedFP8ILi18ENS5_IJNS4_1CILi4EEENSA_ILi1EEESC_EEENS1_35KernelTmaWarpSpecializedCooperativeEEENS5_IJNSA_ILi256EEENSA_ILi128EEENSA_ILi32EEEEEENS_12float_e5m2_tENS5_IJlSC_lEEESK_SL_NS4_8TiledMMAINS4_8MMA_AtomIJNS4_4SM904GMMA31MMA_64x128x32_F32E5M2E5M2_SS_TNILNSP_7ScaleInE1ELSR_1EEEEEENS4_6LayoutINS5_IJNSA_ILi2EEESC_SC_EEENS5_IJSC_NSA_ILi0EEESX_EEEEENS5_IJNS4_10UnderscoreES10_S10_EEEEENS4_13SM90_TMA_LOADENS4_14ComposedLayoutINS4_7SwizzleILi1ELi4ELi3EEENS4_18smem_ptr_flag_bitsILi8EEENSU_INS5_IJNSA_ILi8EEESI_EEENS5_IJSI_SC_EEEEEEEvNS4_8identityENS4_23SM90_TMA_LOAD_MULTICASTES1D_vS1E_EENS_8epilogue10collective6detail29Sm90TmaWarpSpecializedAdapterINS1I_15DefaultEpilogueISK_SL_SL_NS1H_6thread17LinearCombinationISK_Li1EffLNS1M_9ScaleType4KindE0ELNS_15FloatRoundStyleE2ESK_EENS1_15EpilogueDefaultEEEEEvvEEEEvNT_6ParamsE)
        /*0008*/ 	.word	0x000000a8


	//----- nvinfo : EIATTR_FRAME_SIZE
	.align		4
.L_12:
        /*000c*/ 	.byte	0x04, 0x11
        /*000e*/ 	.short	(.L_14 - .L_13)
	.align		4
.L_13:
        /*0010*/ 	.word	index@(_ZN7cutlass13device_kernelINS_4gemm6kernel13GemmUniversalIN4cute5tupleIJiiiiEEENS1_10collective13CollectiveMmaINS1_37MainloopSm90TmaGmmaWarpSpecializedFP8ILi18ENS5_IJNS4_1CILi4EEENSA_ILi1EEESC_EEENS1_35KernelTmaWarpSpecializedCooperativeEEENS5_IJNSA_ILi256EEENSA_ILi128EEENSA_ILi32EEEEEENS_12float_e5m2_tENS5_IJlSC_lEEESK_SL_NS4_8TiledMMAINS4_8MMA_AtomIJNS4_4SM904GMMA31MMA_64x128x32_F32E5M2E5M2_SS_TNILNSP_7ScaleInE1ELSR_1EEEEEENS4_6LayoutINS5_IJNSA_ILi2EEESC_SC_EEENS5_IJSC_NSA_ILi0EEESX_EEEEENS5_IJNS4_10UnderscoreES10_S10_EEEEENS4_13SM90_TMA_LOADENS4_14ComposedLayoutINS4_7SwizzleILi1ELi4ELi3EEENS4_18smem_ptr_flag_bitsILi8EEENSU_INS5_IJNSA_ILi8EEESI_EEENS5_IJSI_SC_EEEEEEEvNS4_8identityENS4_23SM90_TMA_LOAD_MULTICASTES1D_vS1E_EENS_8epilogue10collective6detail29Sm90TmaWarpSpecializedAdapterINS1I_15DefaultEpilogueISK_SL_SL_NS1H_6thread17LinearCombinationISK_Li1EffLNS1M_9ScaleType4KindE0ELNS_15FloatRoundStyleE2ESK_EENS1_15EpilogueDefaultEEEEEvvEEEEvNT_6ParamsE)
        /*0014*/ 	.word	0x00000108


	//----- nvinfo : EIATTR_MIN_STACK_SIZE
	.align		4
.L_14:
        /*0018*/ 	.byte	0x04, 0x12
        /*001a*/ 	.short	(.L_16 - .L_15)
	.align		4
.L_15:
        /*001c*/ 	.word	index@(_ZN7cutlass13device_kernelINS_4gemm6kernel13GemmUniversalIN4cute5tupleIJiiiiEEENS1_10collective13CollectiveMmaINS1_37MainloopSm90TmaGmmaWarpSpecializedFP8ILi18ENS5_IJNS4_1CILi4EEENSA_ILi1EEESC_EEENS1_35KernelTmaWarpSpecializedCooperativeEEENS5_IJNSA_ILi256EEENSA_ILi128EEENSA_ILi32EEEEEENS_12float_e5m2_tENS5_IJlSC_lEEESK_SL_NS4_8TiledMMAINS4_8MMA_AtomIJNS4_4SM904GMMA31MMA_64x128x32_F32E5M2E5M2_SS_TNILNSP_7ScaleInE1ELSR_1EEEEEENS4_6LayoutINS5_IJNSA_ILi2EEESC_SC_EEENS5_IJSC_NSA_ILi0EEESX_EEEEENS5_IJNS4_10UnderscoreES10_S10_EEEEENS4_13SM90_TMA_LOADENS4_14ComposedLayoutINS4_7SwizzleILi1ELi4ELi3EEENS4_18smem_ptr_flag_bitsILi8EEENSU_INS5_IJNSA_ILi8EEESI_EEENS5_IJSI_SC_EEEEEEEvNS4_8identityENS4_23SM90_TMA_LOAD_MULTICASTES1D_vS1E_EENS_8epilogue10collective6detail29Sm90TmaWarpSpecializedAdapterINS1I_15DefaultEpilogueISK_SL_SL_NS1H_6thread17LinearCombinationISK_Li1EffLNS1M_9ScaleType4KindE0ELNS_15FloatRoundStyleE2ESK_EENS1_15EpilogueDefaultEEEEEvvEEEEvNT_6ParamsE)
        /*0020*/ 	.word	0x00000108
.L_16:


//--------------------- .nv.compat                --------------------------
	.section	.nv.compat,"",@"SHT_CUDA_COMPAT_INFO"
	.align	4
        /*0000*/ 	.byte	0x02, 0x09, 0x01, 0x00, 0x02, 0x02, 0x04, 0x00, 0x02, 0x05, 0x05, 0x00, 0x03, 0x07, 0x01, 0x01
        /*0010*/ 	.byte	0x02, 0x03, 0x01, 0x00, 0x02, 0x06, 0x01, 0x00, 0x04, 0x0b, 0x08, 0x00, 0x00, 0x00, 0x00, 0x00
        /*0020*/ 	.byte	0x00, 0x00, 0x00, 0x00


//--------------------- .nv.info._ZN7cutlass13device_kernelINS_4gemm6kernel13GemmUniversalIN4cute5tupleIJiiiiEEENS1_10collective13CollectiveMmaINS1_37MainloopSm90TmaGmmaWarpSpecializedFP8ILi18ENS5_IJNS4_1CILi4EEENSA_ILi1EEESC_EEENS1_35KernelTmaWarpSpecializedCooperativeEEENS5_IJNSA_ILi256EEENSA_ILi128EEENSA_ILi32EEEEEENS_12float_e5m2_tENS5_IJlSC_lEEESK_SL_NS4_8TiledMMAINS4_8MMA_AtomIJNS4_4SM904GMMA31MMA_64x128x32_F32E5M2E5M2_SS_TNILNSP_7ScaleInE1ELSR_1EEEEEENS4_6LayoutINS5_IJNSA_ILi2EEESC_SC_EEENS5_IJSC_NSA_ILi0EEESX_EEEEENS5_IJNS4_10UnderscoreES10_S10_EEEEENS4_13SM90_TMA_LOADENS4_14ComposedLayoutINS4_7SwizzleILi1ELi4ELi3EEENS4_18smem_ptr_flag_bitsILi8EEENSU_INS5_IJNSA_ILi8EEESI_EEENS5_IJSI_SC_EEEEEEEvNS4_8identityENS4_23SM90_TMA_LOAD_MULTICASTES1D_vS1E_EENS_8epilogue10collective6detail29Sm90TmaWarpSpecializedAdapterINS1I_15DefaultEpilogueISK_SL_SL_NS1H_6thread17LinearCombinationISK_Li1EffLNS1M_9ScaleType4KindE0ELNS_15FloatRoundStyleE2ESK_EENS1_15EpilogueDefaultEEEEEvvEEEEvNT_6ParamsE --------------------------
	.section	.nv.info._ZN7cutlass13device_kernelINS_4gemm6kernel13GemmUniversalIN4cute5tupleIJiiiiEEENS1_10collective13CollectiveMmaINS1_37MainloopSm90TmaGmmaWarpSpecializedFP8ILi18ENS5_IJNS4_1CILi4EEENSA_ILi1EEESC_EEENS1_35KernelTmaWarpSpecializedCooperativeEEENS5_IJNSA_ILi256EEENSA_ILi128EEENSA_ILi32EEEEEENS_12float_e5m2_tENS5_IJlSC_lEEESK_SL_NS4_8TiledMMAINS4_8MMA_AtomIJNS4_4SM904GMMA31MMA_64x128x32_F32E5M2E5M2_SS_TNILNSP_7ScaleInE1ELSR_1EEEEEENS4_6LayoutINS5_IJNSA_ILi2EEESC_SC_EEENS5_IJSC_NSA_ILi0EEESX_EEEEENS5_IJNS4_10UnderscoreES10_S10_EEEEENS4_13SM90_TMA_LOADENS4_14ComposedLayoutINS4_7SwizzleILi1ELi4ELi3EEENS4_18smem_ptr_flag_bitsILi8EEENSU_INS5_IJNSA_ILi8EEESI_EEENS5_IJSI_SC_EEEEEEEvNS4_8identityENS4_23SM90_TMA_LOAD_MULTICASTES1D_vS1E_EENS_8epilogue10collective6detail29Sm90TmaWarpSpecializedAdapterINS1I_15DefaultEpilogueISK_SL_SL_NS1H_6thread17LinearCombinationISK_Li1EffLNS1M_9ScaleType4KindE0ELNS_15FloatRoundStyleE2ESK_EENS1_15EpilogueDefaultEEEEEvvEEEEvNT_6ParamsE,"",@"SHT_CUDA_INFO"
	.sectionflags	@""
	.align	4


	//----- nvinfo : EIATTR_CUDA_API_VERSION
	.align		4
        /*0000*/ 	.byte	0x04, 0x37
        /*0002*/ 	.short	(.L_18 - .L_17)
.L_17:
        /*0004*/ 	.word	0x00000082


	//----- nvinfo : EIATTR_KPARAM_INFO
	.align		4
.L_18:
        /*0008*/ 	.byte	0x04, 0x17
        /*000a*/ 	.short	(.L_20 - .L_19)
.L_19:
        /*000c*/ 	.word	0x00000000
        /*0010*/ 	.short	0x0000
        /*0012*/ 	.short	0x0070
        /*0014*/ 	.byte	0x00, 0xf0, 0x01, 0x10


	//----- nvinfo : EIATTR_SPARSE_MMA_MASK
	.align		4
.L_20:
        /*0018*/ 	.byte	0x03, 0x50
        /*001a*/ 	.short	0x0000


	//----- nvinfo : EIATTR_MAXREG_COUNT
	.align		4
        /*001c*/ 	.byte	0x03, 0x1b
        /*001e*/ 	.short	0x00a8


	//----- nvinfo : EIATTR_NUM_BARRIERS
	.align		4
        /*0020*/ 	.byte	0x02, 0x4c
        /*0022*/ 	.byte	0x01
	.zero		1


	//----- nvinfo : EIATTR_ANNOTATIONS
	.align		4
        /*0024*/ 	.byte	0x04, 0x55
        /*0026*/ 	.short	(.L_22 - .L_21)


	//   ....[0]....
.L_21:
        /*0028*/ 	.word	0x00000001
        /*002c*/ 	.byte	0x20, 0x09, 0x00, 0x00, 0x01, 0x00, 0x00, 0x00, 0x10, 0x0a, 0x00, 0x00, 0x01, 0x00, 0x00, 0x00
        /* <DEDUP_REMOVED lines=198> */
        /*0c9c*/ 	.byte	0x80, 0x0e, 0x01, 0x00


	//----- nvinfo : EIATTR_MERCURY_ISA_VERSION
	.align		4
.L_22:
        /*0ca0*/ 	.byte	0x03, 0x5f
        /*0ca2*/ 	.short	0x0101


	//----- nvinfo : EIATTR_INT_WARP_WIDE_INSTR_OFFSETS
	.align		4
        /*0ca4*/ 	.byte	0x04, 0x31
        /*0ca6*/ 	.short	(.L_24 - .L_23)


	//   ....[0]....
.L_23:
        /*0ca8*/ 	.word	0x00000760


	//   ....[1]....
        /*0cac*/ 	.word	0x00000770


	//   ....[2]....
        /*0cb0*/ 	.word	0x000008f0


	//----- nvinfo : EIATTR_COOP_GROUP_MASK_REGIDS
	.align		4
.L_24:
        /*0cb4*/ 	.byte	0x04, 0x29
        /*0cb6*/ 	.short	(.L_26 - .L_25)


	//   ....[0]....
.L_25:
        /*0cb8*/ 	.word	0xffffffff


	//   ....[1]....
        /*0cbc*/ 	.word	0xffffffff


	//   ....[2]....
        /*0cc0*/ 	.word	0xffffffff


	//   ....[3]....
        /*0cc4*/ 	.word	0xffffffff


	//   ....[4]....
        /*0cc8*/ 	.word	0xffffffff


	//   ....[5]....
        /*0ccc*/ 	.word	0xffffffff


	//----- nvinfo : EIATTR_COOP_GROUP_INSTR_OFFSETS
	.align		4
.L_26:
        /*0cd0*/ 	.byte	0x04, 0x28
        /*0cd2*/ 	.short	(.L_28 - .L_27)


	//   ....[0]....
.L_27:
        /*0cd4*/ 	.word	0x00000070


	//   ....[1]....
        /*0cd8*/ 	.word	0x00000080


	//   ....[2]....
        /*0cdc*/ 	.word	0x000001a0


	//   ....[3]....
        /*0ce0*/ 	.word	0x000005c0


	//   ....[4]....
        /*0ce4*/ 	.word	0x00000a50


	//   ....[5]....
        /*0ce8*/ 	.word	0x000017d0


	//----- nvinfo : EIATTR_REG_RECONFIG
	.align		4
.L_28:
        /*0cec*/ 	.byte	0x01, 0x54
	.zero		2


	//----- nvinfo : EIATTR_MBARRIER_INSTR_OFFSETS
	.align		4
        /*0cf0*/ 	.byte	0x04, 0x39
        /*0cf2*/ 	.short	(.L_30 - .L_29)


	//   ....[0]....
.L_29:
        /*0cf4*/ 	.word	0x00000360
        /*0cf8*/ 	.word	0x000000ff
        /*0cfc*/ 	.word	0x00000000
        /*0d00*/ 	.short	0x0100
        /*0d02*/ 	.byte	0x09
	.zero		1


	//   ....[1]....
        /*0d04*/ 	.word	0x00000370
        /*0d08*/ 	.word	0x000000ff
        /*0d0c*/ 	.word	0x00000090
        /*0d10*/ 	.short	0x0100
        /*0d12*/ 	.byte	0x09
	.zero		1


	//   ....[2]....
        /*0d14*/ 	.word	0x00000380
        /*0d18*/ 	.word	0x000000ff
        /*0d1c*/ 	.word	0x00000008
        /*0d20*/ 	.short	0x0100
        /*0d22*/ 	.byte	0x09
	.zero		1


	//   ....[3]....
        /*0d24*/ 	.word	0x00000390
        /*0d28*/ 	.word	0x000000ff
        /*0d2c*/ 	.word	0x00000098
        /*0d30*/ 	.short	0x0100
        /*0d32*/ 	.byte	0x09
	.zero		1


	//   ....[4]....
        /*0d34*/ 	.word	0x000003a0
        /*0d38*/ 	.word	0x000000ff
        /*0d3c*/ 	.word	0x00000010
        /*0d40*/ 	.short	0x0100
        /*0d42*/ 	.byte	0x09
	.zero		1


	//   ....[5]....
        /*0d44*/ 	.word	0x000003b0
        /*0d48*/ 	.word	0x000000ff
        /*0d4c*/ 	.word	0x000000a0
        /*0d50*/ 	.short	0x0100
        /*0d52*/ 	.byte	0x09
	.zero		1


	//   ....[6]....
        /*0d54*/ 	.word	0x000003c0
        /*0d58*/ 	.word	0x000000ff
        /*0d5c*/ 	.word	0x00000018
        /*0d60*/ 	.short	0x0100
        /*0d62*/ 	.byte	0x09
	.zero		1


	//   ....[7]....
        /*0d64*/ 	.word	0x000003d0
        /*0d68*/ 	.word	0x000000ff
        /*0d6c*/ 	.word	0x000000a8
        /*0d70*/ 	.short	0x0100
        /*0d72*/ 	.byte	0x09
	.zero		1


	//   ....[8]....
        /*0d74*/ 	.word	0x000003e0
        /*0d78*/ 	.word	0x000000ff
        /*0d7c*/ 	.word	0x00000020
        /*0d80*/ 	.short	0x0100
        /*0d82*/ 	.byte	0x09
	.zero		1


	//   ....[9]....
        /*0d84*/ 	.word	0x000003f0
        /*0d88*/ 	.word	0x000000ff
        /*0d8c*/ 	.word	0x000000b0
        /*0d90*/ 	.short	0x0100
        /*0d92*/ 	.byte	0x09
	.zero		1


	//   ....[10]....
        /*0d94*/ 	.word	0x00000400
        /*0d98*/ 	.word	0x000000ff
        /*0d9c*/ 	.word	0x00000028
        /*0da0*/ 	.short	0x0100
        /*0da2*/ 	.byte	0x09
	.zero		1


	//   ....[11]....
        /*0da4*/ 	.word	0x00000410
        /*0da8*/ 	.word	0x000000ff
        /*0dac*/ 	.word	0x000000b8
        /*0db0*/ 	.short	0x0100
        /*0db2*/ 	.byte	0x09
	.zero		1


	//   ....[12]....
        /*0db4*/ 	.word	0x00000420
        /*0db8*/ 	.word	0x000000ff
        /*0dbc*/ 	.word	0x00000030
        /*0dc0*/ 	.short	0x0100
        /*0dc2*/ 	.byte	0x09
	.zero		1


	//   ....[13]....
        /*0dc4*/ 	.word	0x00000430
        /*0dc8*/ 	.word	0x000000ff
        /*0dcc*/ 	.word	0x000000c0
        /*0dd0*/ 	.short	0x0100
        /*0dd2*/ 	.byte	0x09
	.zero		1


	//   ....[14]....
        /*0dd4*/ 	.word	0x00000440
        /*0dd8*/ 	.word	0x000000ff
        /*0ddc*/ 	.word	0x00000038
        /*0de0*/ 	.short	0x0100
        /*0de2*/ 	.byte	0x09
	.zero		1


	//   ....[15]....
        /*0de4*/ 	.word	0x00000450
        /*0de8*/ 	.word	0x000000ff
        /*0dec*/ 	.word	0x000000c8
        /*0df0*/ 	.short	0x0100
        /*0df2*/ 	.byte	0x09
	.zero		1


	//   ....[16]....
        /*0df4*/ 	.word	0x00000460
        /*0df8*/ 	.word	0x000000ff
        /*0dfc*/ 	.word	0x00000040
        /*0e00*/ 	.short	0x0100
        /*0e02*/ 	.byte	0x09
	.zero		1


	//   ....[17]....
        /*0e04*/ 	.word	0x00000470
        /*0e08*/ 	.word	0x000000ff
        /*0e0c*/ 	.word	0x000000d0
        /*0e10*/ 	.short	0x0100
        /*0e12*/ 	.byte	0x09
	.zero		1


	//   ....[18]....
        /*0e14*/ 	.word	0x00000480
        /*0e18*/ 	.word	0x000000ff
        /*0e1c*/ 	.word	0x00000048
        /*0e20*/ 	.short	0x0100
        /*0e22*/ 	.byte	0x09
	.zero		1


	//   ....[19]....
        /*0e24*/ 	.word	0x00000490
        /*0e28*/ 	.word	0x000000ff
        /*0e2c*/ 	.word	0x000000d8
        /*0e30*/ 	.short	0x0100
        /*0e32*/ 	.byte	0x09
	.zero		1


	//   ....[20]....
        /*0e34*/ 	.word	0x000004a0
        /*0e38*/ 	.word	0x000000ff
        /*0e3c*/ 	.word	0x00000050
        /*0e40*/ 	.short	0x0100
        /*0e42*/ 	.byte	0x09
	.zero		1


	//   ....[21]....
        /*0e44*/ 	.word	0x000004b0
        /*0e48*/ 	.word	0x000000ff
        /*0e4c*/ 	.word	0x000000e0
        /*0e50*/ 	.short	0x0100
        /*0e52*/ 	.byte	0x09
	.zero		1


	//   ....[22]....
        /*0e54*/ 	.word	0x000004c0
        /*0e58*/ 	.word	0x000000ff
        /*0e5c*/ 	.word	0x00000058
        /*0e60*/ 	.short	0x0100
        /*0e62*/ 	.byte	0x09
	.zero		1


	//   ....[23]....
        /*0e64*/ 	.word	0x000004d0
        /*0e68*/ 	.word	0x000000ff
        /*0e6c*/ 	.word	0x000000e8
        /*0e70*/ 	.short	0x0100
        /*0e72*/ 	.byte	0x09
	.zero		1


	//   ....[24]....
        /*0e74*/ 	.word	0x000004e0
        /*0e78*/ 	.word	0x000000ff
        /*0e7c*/ 	.word	0x00000060
        /*0e80*/ 	.short	0x0100
        /*0e82*/ 	.byte	0x09
	.zero		1


	//   ....[25]....
        /*0e84*/ 	.word	0x000004f0
        /*0e88*/ 	.word	0x000000ff
        /*0e8c*/ 	.word	0x000000f0
        /*0e90*/ 	.short	0x0100
        /*0e92*/ 	.byte	0x09
	.zero		1


	//   ....[26]....
        /*0e94*/ 	.word	0x00000500
        /*0e98*/ 	.word	0x000000ff
        /*0e9c*/ 	.word	0x00000068
        /*0ea0*/ 	.short	0x0100
        /*0ea2*/ 	.byte	0x09
	.zero		1


	//   ....[27]....
        /*0ea4*/ 	.word	0x00000510
        /*0ea8*/ 	.word	0x000000ff
        /*0eac*/ 	.word	0x000000f8
        /*0eb0*/ 	.short	0x0100
        /*0eb2*/ 	.byte	0x09
	.zero		1


	//   ....[28]....
        /*0eb4*/ 	.word	0x00000520
        /*0eb8*/ 	.word	0x000000ff
        /*0ebc*/ 	.word	0x00000070
        /*0ec0*/ 	.short	0x0100
        /*0ec2*/ 	.byte	0x09
	.zero		1


	//   ....[29]....
        /*0ec4*/ 	.word	0x00000530
        /*0ec8*/ 	.word	0x000000ff
        /*0ecc*/ 	.word	0x00000100
        /*0ed0*/ 	.short	0x0100
        /*0ed2*/ 	.byte	0x09
	.zero		1


	//   ....[30]....
        /*0ed4*/ 	.word	0x00000540
        /*0ed8*/ 	.word	0x000000ff
        /*0edc*/ 	.word	0x00000078
        /*0ee0*/ 	.short	0x0100
        /*0ee2*/ 	.byte	0x09
	.zero		1


	//   ....[31]....
        /*0ee4*/ 	.word	0x00000550
        /*0ee8*/ 	.word	0x000000ff
        /*0eec*/ 	.word	0x00000108
        /*0ef0*/ 	.short	0x0100
        /*0ef2*/ 	.byte	0x09
	.zero		1


	//   ....[32]....
        /*0ef4*/ 	.word	0x00000560
        /*0ef8*/ 	.word	0x000000ff
        /*0efc*/ 	.word	0x00000080
        /*0f00*/ 	.short	0x0100
        /*0f02*/ 	.byte	0x09
	.zero		1


	//   ....[33]....
        /*0f04*/ 	.word	0x00000570
        /*0f08*/ 	.word	0x000000ff
        /*0f0c*/ 	.word	0x00000110
        /*0f10*/ 	.short	0x0100
        /*0f12*/ 	.byte	0x09
	.zero		1


	//   ....[34]....
        /*0f14*/ 	.word	0x00000580
        /*0f18*/ 	.word	0x000000ff
        /*0f1c*/ 	.word	0x00000088
        /*0f20*/ 	.short	0x0100
        /*0f22*/ 	.byte	0x09
	.zero		1


	//   ....[35]....
        /*0f24*/ 	.word	0x00000590
        /*0f28*/ 	.word	0x000000ff
        /*0f2c*/ 	.word	0x00000118
        /*0f30*/ 	.short	0x0100
        /*0f32*/ 	.byte	0x09
	.zero		1


	//   ....[36]....
        /*0f34*/ 	.word	0x00000970
        /*0f38*/ 	.word	0x000000ff
        /*0f3c*/ 	.word	0x00000130
        /*0f40*/ 	.short	0x0100
        /*0f42*/ 	.byte	0x06
	.zero		1


	//   ....[37]....
        /*0f44*/ 	.word	0x000009d0
        /*0f48*/ 	.word	0x000000ff
        /*0f4c*/ 	.word	0x00000138
        /*0f50*/ 	.short	0x0100
        /*0f52*/ 	.byte	0x06
	.zero		1


	//   ....[38]....
        /*0f54*/ 	.word	0x00001fe0
        /*0f58*/ 	.word	0x000000ff
        /*0f5c*/ 	.word	0x00000000
        /*0f60*/ 	.short	0x010a
        /*0f62*/ 	.byte	0x07
	.zero		1


	//   ....[39]....
        /*0f64*/ 	.word	0x00002040
        /*0f68*/ 	.word	0x000000ff
        /*0f6c*/ 	.word	0x00000000
        /*0f70*/ 	.short	0x010a
        /*0f72*/ 	.byte	0x07
	.zero		1


	//   ....[40]....
        /*0f74*/ 	.word	0x00003210
        /*0f78*/ 	.word	0x000000ff
        /*0f7c*/ 	.word	0x00000000
        /*0f80*/ 	.short	0x010a
        /*0f82*/ 	.byte	0x09
	.zero		1


	//   ....[41]....
        /*0f84*/ 	.word	0x00003250
        /*0f88*/ 	.word	0x000000ff
        /*0f8c*/ 	.word	0x00000000
        /*0f90*/ 	.short	0x010a
        /*0f92*/ 	.byte	0x09
	.zero		1


	//   ....[42]....
        /*0f94*/ 	.word	0x000042c0
        /*0f98*/ 	.word	0x000000e5
        /*0f9c*/ 	.word	0x00000000
        /*0fa0*/ 	.short	0x0101
        /*0fa2*/ 	.byte	0x3f
	.zero		1


	//   ....[43]....
        /*0fa4*/ 	.word	0x000054e0
        /*0fa8*/ 	.word	0x00000018
        /*0fac*/ 	.word	0x00000000
        /*0fb0*/ 	.short	0x0101
        /*0fb2*/ 	.byte	0x3f
	.zero		1


	//   ....[44]....
        /*0fb4*/ 	.word	0x0000f8a0
        /*0fb8*/ 	.word	0x0000000b
        /*0fbc*/ 	.word	0x00000090
        /*0fc0*/ 	.short	0x010a
        /*0fc2*/ 	.byte	0x3f
	.zero		1


	//   ....[45]....
        /*0fc4*/ 	.word	0x0000fc70
        /*0fc8*/ 	.word	0x00000004
        /*0fcc*/ 	.word	0x00000138
        /*0fd0*/ 	.short	0x0101
        /*0fd2*/ 	.byte	0x3f
	.zero		1


	//   ....[46]....
        /*0fd4*/ 	.word	0x000103f0
        /*0fd8*/ 	.word	0x00000007
        /*0fdc*/ 	.word	0x00000000
        /*0fe0*/ 	.short	0x010a
        /*0fe2*/ 	.byte	0x3f
	.zero		1


	//   ....[47]....
        /*0fe4*/ 	.word	0x00010470
        /*0fe8*/ 	.word	0x00000009
        /*0fec*/ 	.word	0x00000000
        /*0ff0*/ 	.short	0x010a
        /*0ff2*/ 	.byte	0x3f
	.zero		1


	//   ....[48]....
        /*0ff4*/ 	.word	0x00010500
        /*0ff8*/ 	.word	0x00000006
        /*0ffc*/ 	.word	0x00000000
        /*1000*/ 	.short	0x010a
        /*1002*/ 	.byte	0x3f
	.zero		1


	//   ....[49]....
        /*1004*/ 	.word	0x00010590
        /*1008*/ 	.word	0x00000009
        /*100c*/ 	.word	0x00000000
        /*1010*/ 	.short	0x010a
        /*1012*/ 	.byte	0x3f
	.zero		1


	//   ....[50]....
        /*1014*/ 	.word	0x00010620
        /*1018*/ 	.word	0x00000006
        /*101c*/ 	.word	0x00000000
        /*1020*/ 	.short	0x010a
        /*1022*/ 	.byte	0x3f
	.zero		1


	//   ....[51]....
        /*1024*/ 	.word	0x000106b0
        /*1028*/ 	.word	0x00000009
        /*102c*/ 	.word	0x00000000
        /*1030*/ 	.short	0x010a
        /*1032*/ 	.byte	0x3f
	.zero		1


	//   ....[52]....
        /*1034*/ 	.word	0x00010740
        /*1038*/ 	.word	0x00000006
        /*103c*/ 	.word	0x00000000
        /*1040*/ 	.short	0x010a
        /*1042*/ 	.byte	0x3f
	.zero		1


	//   ....[53]....
        /*1044*/ 	.word	0x000107d0
        /*1048*/ 	.word	0x00000009
        /*104c*/ 	.word	0x00000000
        /*1050*/ 	.short	0x010a
        /*1052*/ 	.byte	0x3f
	.zero		1


	//   ....[54]....
        /*1054*/ 	.word	0x00010860
        /*1058*/ 	.word	0x00000006
        /*105c*/ 	.word	0x00000000
        /*1060*/ 	.short	0x010a
        /*1062*/ 	.byte	0x3f
	.zero		1


	//   ....[55]....
        /*1064*/ 	.word	0x000108f0
        /*1068*/ 	.word	0x00000009
        /*106c*/ 	.word	0x00000000
        /*1070*/ 	.short	0x010a
        /*1072*/ 	.byte	0x3f
	.zero		1


	//   ....[56]....
        /*1074*/ 	.word	0x00010980
        /*1078*/ 	.word	0x00000006
        /*107c*/ 	.word	0x00000000
        /*1080*/ 	.short	0x010a
        /*1082*/ 	.byte	0x3f
	.zero		1


	//   ....[57]....
        /*1084*/ 	.word	0x00010a10
        /*1088*/ 	.word	0x00000009
        /*108c*/ 	.word	0x00000000
        /*1090*/ 	.short	0x010a
        /*1092*/ 	.byte	0x3f
	.zero		1


	//   ....[58]....
        /*1094*/ 	.word	0x00010aa0
        /*1098*/ 	.word	0x00000006
        /*109c*/ 	.word	0x00000000
        /*10a0*/ 	.short	0x010a
        /*10a2*/ 	.byte	0x3f
	.zero		1


	//   ....[59]....
        /*10a4*/ 	.word	0x00010b30
        /*10a8*/ 	.word	0x00000009
        /*10ac*/ 	.word	0x00000000
        /*10b0*/ 	.short	0x010a
        /*10b2*/ 	.byte	0x3f
	.zero		1


	//   ....[60]....
        /*10b4*/ 	.word	0x00010bc0
        /*10b8*/ 	.word	0x00000006
        /*10bc*/ 	.word	0x00000000
        /*10c0*/ 	.short	0x010a
        /*10c2*/ 	.byte	0x3f
	.zero		1


	//   ....[61]....
        /*10c4*/ 	.word	0x00010c50
        /*10c8*/ 	.word	0x00000009
        /*10cc*/ 	.word	0x00000000
        /*10d0*/ 	.short	0x010a
        /*10d2*/ 	.byte	0x3f
	.zero		1


	//   ....[62]....
        /*10d4*/ 	.word	0x00010ce0
        /*10d8*/ 	.word	0x00000006
        /*10dc*/ 	.word	0x00000000
        /*10e0*/ 	.short	0x010a
        /*10e2*/ 	.byte	0x3f
	.zero		1


	//   ....[63]....
        /*10e4*/ 	.word	0x00010d70
        /*10e8*/ 	.word	0x00000003
        /*10ec*/ 	.word	0x00000000
        /*10f0*/ 	.short	0x010a
        /*10f2*/ 	.byte	0x3f
	.zero		1


	//   ....[64]....
        /*10f4*/ 	.word	0x00010de0
        /*10f8*/ 	.word	0x00000003
        /*10fc*/ 	.word	0x00000000
        /*1100*/ 	.short	0x010a
        /*1102*/ 	.byte	0x3f
	.zero		1


	//   ....[65]....
        /*1104*/ 	.word	0x00010e50
        /*1108*/ 	.word	0x00000000
        /*110c*/ 	.word	0x00000000
        /*1110*/ 	.short	0x010a
        /*1112*/ 	.byte	0x3f
	.zero		1


	//   ....[66]....
        /*1114*/ 	.word	0x00010f30
        /*1118*/ 	.word	0x0000000b
        /*111c*/ 	.word	0x00000090
        /*1120*/ 	.short	0x010a
        /*1122*/ 	.byte	0x3f
	.zero		1


	//   ....[67]....
        /*1124*/ 	.word	0x00011000
        /*1128*/ 	.word	0x00000007
        /*112c*/ 	.word	0x00000000
        /*1130*/ 	.short	0x010a
        /*1132*/ 	.byte	0x3f
	.zero		1


	//   ....[68]....
        /*1134*/ 	.word	0x00011050
        /*1138*/ 	.word	0x00000009
        /*113c*/ 	.word	0x00000000
        /*1140*/ 	.short	0x010a
        /*1142*/ 	.byte	0x3f
	.zero		1


	//   ....[69]....
        /*1144*/ 	.word	0x000110a0
        /*1148*/ 	.word	0x00000006
        /*114c*/ 	.word	0x00000000
        /*1150*/ 	.short	0x010a
        /*1152*/ 	.byte	0x3f
	.zero		1


	//   ....[70]....
        /*1154*/ 	.word	0x000110f0
        /*1158*/ 	.word	0x00000009
        /*115c*/ 	.word	0x00000000
        /*1160*/ 	.short	0x010a
        /*1162*/ 	.byte	0x3f
	.zero		1


	//   ....[71]....
        /*1164*/ 	.word	0x00011140
        /*1168*/ 	.word	0x00000006
        /*116c*/ 	.word	0x00000000
        /*1170*/ 	.short	0x010a
        /*1172*/ 	.byte	0x3f
	.zero		1


	//   ....[72]....
        /*1174*/ 	.word	0x00011190
        /*1178*/ 	.word	0x00000009
        /*117c*/ 	.word	0x00000000
        /*1180*/ 	.short	0x010a
        /*1182*/ 	.byte	0x3f
	.zero		1


	//   ....[73]....
        /*1184*/ 	.word	0x000111e0
        /*1188*/ 	.word	0x00000006
        /*118c*/ 	.word	0x00000000
        /*1190*/ 	.short	0x010a
        /*1192*/ 	.byte	0x3f
	.zero		1


	//   ....[74]....
        /*1194*/ 	.word	0x00011230
        /*1198*/ 	.word	0x00000009
        /*119c*/ 	.word	0x00000000
        /*11a0*/ 	.short	0x010a
        /*11a2*/ 	.byte	0x3f
	.zero		1


	//   ....[75]....
        /*11a4*/ 	.word	0x00011280
        /*11a8*/ 	.word	0x00000006
        /*11ac*/ 	.word	0x00000000
        /*11b0*/ 	.short	0x010a
        /*11b2*/ 	.byte	0x3f
	.zero		1


	//   ....[76]....
        /*11b4*/ 	.word	0x000112d0
        /*11b8*/ 	.word	0x00000009
        /*11bc*/ 	.word	0x00000000
        /*11c0*/ 	.short	0x010a
        /*11c2*/ 	.byte	0x3f
	.zero		1


	//   ....[77]....
        /*11c4*/ 	.word	0x00011320
        /*11c8*/ 	.word	0x00000006
        /*11cc*/ 	.word	0x00000000
        /*11d0*/ 	.short	0x010a
        /*11d2*/ 	.byte	0x3f
	.zero		1


	//   ....[78]....
        /*11d4*/ 	.word	0x00011370
        /*11d8*/ 	.word	0x00000009
        /*11dc*/ 	.word	0x00000000
        /*11e0*/ 	.short	0x010a
        /*11e2*/ 	.byte	0x3f
	.zero		1


	//   ....[79]....
        /*11e4*/ 	.word	0x000113c0
        /*11e8*/ 	.word	0x00000006
        /*11ec*/ 	.word	0x00000000
        /*11f0*/ 	.short	0x010a
        /*11f2*/ 	.byte	0x3f
	.zero		1


	//   ....[80]....
        /*11f4*/ 	.word	0x00011410
        /*11f8*/ 	.word	0x00000009
        /*11fc*/ 	.word	0x00000000
        /*1200*/ 	.short	0x010a
        /*1202*/ 	.byte	0x3f
	.zero		1


	//   ....[81]....
        /*1204*/ 	.word	0x00011460
        /*1208*/ 	.word	0x00000006
        /*120c*/ 	.word	0x00000000
        /*1210*/ 	.short	0x010a
        /*1212*/ 	.byte	0x3f
	.zero		1


	//   ....[82]....
        /*1214*/ 	.word	0x000114b0
        /*1218*/ 	.word	0x00000009
        /*121c*/ 	.word	0x00000000
        /*1220*/ 	.short	0x010a
        /*1222*/ 	.byte	0x3f
	.zero		1


	//   ....[83]....
        /*1224*/ 	.word	0x00011500
        /*1228*/ 	.word	0x00000006
        /*122c*/ 	.word	0x00000000
        /*1230*/ 	.short	0x010a
        /*1232*/ 	.byte	0x3f
	.zero		1


	//----- nvinfo : EIATTR_NUM_MBARRIERS
	.align		4
.L_30:
        /*1234*/ 	.byte	0x03, 0x38
        /*1236*/ 	.short	0x0026


	//----- nvinfo : EIATTR_EXIT_INSTR_OFFSETS
	.align		4
        /*1238*/ 	.byte	0x04, 0x1c
        /*123a*/ 	.short	(.L_32 - .L_31)


	//   ....[0]....
.L_31:
        /*123c*/ 	.word	0x00000be0


	//   ....[1]....
        /*1240*/ 	.word	0x00001470


	//   ....[2]....
        /*1244*/ 	.word	0x0000ef80


	//   ....[3]....
        /*1248*/ 	.word	0x0000f510


	//   ....[4]....
        /*124c*/ 	.word	0x00010dc0


	//----- nvinfo : EIATTR_MAX_THREADS
	.align		4
.L_32:
        /*1250*/ 	.byte	0x04, 0x05
        /*1252*/ 	.short	(.L_34 - .L_33)
.L_33:
        /*1254*/ 	.word	0x00000180
        /*1258*/ 	.word	0x00000001
        /*125c*/ 	.word	0x00000001


	//----- nvinfo : EIATTR_CRS_STACK_SIZE
	.align		4
.L_34:
        /*1260*/ 	.byte	0x04, 0x1e
        /*1262*/ 	.short	(.L_36 - .L_35)
.L_35:
        /*1264*/ 	.word	0x00000000


	//----- nvinfo : EIATTR_CBANK_PARAM_SIZE
	.align		4
.L_36:
        /*1268*/ 	.byte	0x03, 0x19
        /*126a*/ 	.short	0x0470


	//----- nvinfo : EIATTR_PARAM_CBANK
	.align		4
        /*126c*/ 	.byte	0x04, 0x0a
        /*126e*/ 	.short	(.L_38 - .L_37)
	.align		4
.L_37:
        /*1270*/ 	.word	index@(.nv.constant0._ZN7cutlass13device_kernelINS_4gemm6kernel13GemmUniversalIN4cute5tupleIJiiiiEEENS1_10collective13CollectiveMmaINS1_37MainloopSm90TmaGmmaWarpSpecializedFP8ILi18ENS5_IJNS4_1CILi4EEENSA_ILi1EEESC_EEENS1_35KernelTmaWarpSpecializedCooperativeEEENS5_IJNSA_ILi256EEENSA_ILi128EEENSA_ILi32EEEEEENS_12float_e5m2_tENS5_IJlSC_lEEESK_SL_NS4_8TiledMMAINS4_8MMA_AtomIJNS4_4SM904GMMA31MMA_64x128x32_F32E5M2E5M2_SS_TNILNSP_7ScaleInE1ELSR_1EEEEEENS4_6LayoutINS5_IJNSA_ILi2EEESC_SC_EEENS5_IJSC_NSA_ILi0EEESX_EEEEENS5_IJNS4_10UnderscoreES10_S10_EEEEENS4_13SM90_TMA_LOADENS4_14ComposedLayoutINS4_7SwizzleILi1ELi4ELi3EEENS4_18smem_ptr_flag_bitsILi8EEENSU_INS5_IJNSA_ILi8EEESI_EEENS5_IJSI_SC_EEEEEEEvNS4_8identityENS4_23SM90_TMA_LOAD_MULTICASTES1D_vS1E_EENS_8epilogue10collective6detail29Sm90TmaWarpSpecializedAdapterINS1I_15DefaultEpilogueISK_SL_SL_NS1H_6thread17LinearCombinationISK_Li1EffLNS1M_9ScaleType4KindE0ELNS_15FloatRoundStyleE2ESK_EENS1_15EpilogueDefaultEEEEEvvEEEEvNT_6ParamsE)
        /*1274*/ 	.short	0x0210
        /*1276*/ 	.short	0x0470


	//----- nvinfo : EIATTR_SW_WAR
	.align		4
.L_38:
        /*1278*/ 	.byte	0x04, 0x36
        /*127a*/ 	.short	(.L_40 - .L_39)
.L_39:
        /*127c*/ 	.word	0x00000008
.L_40:


//--------------------- .nv.callgraph             --------------------------
	.section	.nv.callgraph,"",@"SHT_CUDA_CALLGRAPH"
	.align	4
	.sectionentsize	8
	.align		4
        /*0000*/ 	.word	0x00000000
	.align		4
        /*0004*/ 	.word	0xffffffff
	.align		4
        /*0008*/ 	.word	0x00000000
	.align		4
        /*000c*/ 	.word	0xfffffffe
	.align		4
        /*0010*/ 	.word	0x00000000
	.align		4
        /*0014*/ 	.word	0xfffffffd
	.align		4
        /*0018*/ 	.word	0x00000000
	.align		4
        /*001c*/ 	.word	0xfffffffc


//--------------------- .nv.constant4             --------------------------
	.section	.nv.constant4,"a",@progbits
	.align	8
	.align		8
.nv.constant4:
        /*0000*/ 	.dword	_ZN40_INTERNAL_6560efb3_4_k_cu_f70d93c4_194164cuda3std3__45__cpo5beginE
	.align		8
        /*0008*/ 	.dword	_ZN40_INTERNAL_6560efb3_4_k_cu_f70d93c4_194164cuda3std3__45__cpo3endE
	.align		8
        /*0010*/ 	.dword	_ZN40_INTERNAL_6560efb3_4_k_cu_f70d93c4_194164cuda3std3__45__cpo6cbeginE
	.align		8
        /*0018*/ 	.dword	_ZN40_INTERNAL_6560efb3_4_k_cu_f70d93c4_194164cuda3std3__45__cpo4cendE
	.align		8
        /*0020*/ 	.dword	_ZN40_INTERNAL_6560efb3_4_k_cu_f70d93c4_194164cuda3std3__442_GLOBAL__N__6560efb3_4_k_cu_f70d93c4_194166ignoreE
	.align		8
        /*0028*/ 	.dword	_ZN40_INTERNAL_6560efb3_4_k_cu_f70d93c4_194164cuda3std3__419piecewise_constructE
	.align		8
        /*0030*/ 	.dword	_ZN40_INTERNAL_6560efb3_4_k_cu_f70d93c4_194164cuda3std3__48in_placeE
	.align		8
        /*0038*/ 	.dword	_ZN40_INTERNAL_6560efb3_4_k_cu_f70d93c4_194164cuda3std6ranges3__45__cpo4swapE
	.align		8
        /*0040*/ 	.dword	_ZN40_INTERNAL_6560efb3_4_k_cu_f70d93c4_194164cuda3std6ranges3__45__cpo9iter_moveE
	.align		8
        /*0048*/ 	.dword	_ZN40_INTERNAL_6560efb3_4_k_cu_f70d93c4_194164cute7productE
	.align		8
        /*0050*/ 	.dword	_ZN40_INTERNAL_6560efb3_4_k_cu_f70d93c4_194164cute1_E


//--------------------- .text._ZN7cutlass13device_kernelINS_4gemm6kernel13GemmUniversalIN4cute5tupleIJiiiiEEENS1_10collective13CollectiveMmaINS1_37MainloopSm90TmaGmmaWarpSpecializedFP8ILi18ENS5_IJNS4_1CILi4EEENSA_ILi1EEESC_EEENS1_35KernelTmaWarpSpecializedCooperativeEEENS5_IJNSA_ILi256EEENSA_ILi128EEENSA_ILi32EEEEEENS_12float_e5m2_tENS5_IJlSC_lEEESK_SL_NS4_8TiledMMAINS4_8MMA_AtomIJNS4_4SM904GMMA31MMA_64x128x32_F32E5M2E5M2_SS_TNILNSP_7ScaleInE1ELSR_1EEEEEENS4_6LayoutINS5_IJNSA_ILi2EEESC_SC_EEENS5_IJSC_NSA_ILi0EEESX_EEEEENS5_IJNS4_10UnderscoreES10_S10_EEEEENS4_13SM90_TMA_LOADENS4_14ComposedLayoutINS4_7SwizzleILi1ELi4ELi3EEENS4_18smem_ptr_flag_bitsILi8EEENSU_INS5_IJNSA_ILi8EEESI_EEENS5_IJSI_SC_EEEEEEEvNS4_8identityENS4_23SM90_TMA_LOAD_MULTICASTES1D_vS1E_EENS_8epilogue10collective6detail29Sm90TmaWarpSpecializedAdapterINS1I_15DefaultEpilogueISK_SL_SL_NS1H_6thread17LinearCombinationISK_Li1EffLNS1M_9ScaleType4KindE0ELNS_15FloatRoundStyleE2ESK_EENS1_15EpilogueDefaultEEEEEvvEEEEvNT_6ParamsE --------------------------
	.section	.text._ZN7cutlass13device_kernelINS_4gemm6kernel13GemmUniversalIN4cute5tupleIJiiiiEEENS1_10collective13CollectiveMmaINS1_37MainloopSm90TmaGmmaWarpSpecializedFP8ILi18ENS5_IJNS4_1CILi4EEENSA_ILi1EEESC_EEENS1_35KernelTmaWarpSpecializedCooperativeEEENS5_IJNSA_ILi256EEENSA_ILi128EEENSA_ILi32EEEEEENS_12float_e5m2_tENS5_IJlSC_lEEESK_SL_NS4_8TiledMMAINS4_8MMA_AtomIJNS4_4SM904GMMA31MMA_64x128x32_F32E5M2E5M2_SS_TNILNSP_7ScaleInE1ELSR_1EEEEEENS4_6LayoutINS5_IJNSA_ILi2EEESC_SC_EEENS5_IJSC_NSA_ILi0EEESX_EEEEENS5_IJNS4_10UnderscoreES10_S10_EEEEENS4_13SM90_TMA_LOADENS4_14ComposedLayoutINS4_7SwizzleILi1ELi4ELi3EEENS4_18smem_ptr_flag_bitsILi8EEENSU_INS5_IJNSA_ILi8EEESI_EEENS5_IJSI_SC_EEEEEEEvNS4_8identityENS4_23SM90_TMA_LOAD_MULTICASTES1D_vS1E_EENS_8epilogue10collective6detail29Sm90TmaWarpSpecializedAdapterINS1I_15DefaultEpilogueISK_SL_SL_NS1H_6thread17LinearCombinationISK_Li1EffLNS1M_9ScaleType4KindE0ELNS_15FloatRoundStyleE2ESK_EENS1_15EpilogueDefaultEEEEEvvEEEEvNT_6ParamsE,"ax",@progbits
	.align	128
.text._ZN7cutlass13device_kernelINS_4gemm6kernel13GemmUniversalIN4cute5tupleIJiiiiEEENS1_10collective13CollectiveMmaINS1_37MainloopSm90TmaGmmaWarpSpecializedFP8ILi18ENS5_IJNS4_1CILi4EEENSA_ILi1EEESC_EEENS1_35KernelTmaWarpSpecializedCooperativeEEENS5_IJNSA_ILi256EEENSA_ILi128EEENSA_ILi32EEEEEENS_12float_e5m2_tENS5_IJlSC_lEEESK_SL_NS4_8TiledMMAINS4_8MMA_AtomIJNS4_4SM904GMMA31MMA_64x128x32_F32E5M2E5M2_SS_TNILNSP_7ScaleInE1ELSR_1EEEEEENS4_6LayoutINS5_IJNSA_ILi2EEESC_SC_EEENS5_IJSC_NSA_ILi0EEESX_EEEEENS5_IJNS4_10UnderscoreES10_S10_EEEEENS4_13SM90_TMA_LOADENS4_14ComposedLayoutINS4_7SwizzleILi1ELi4ELi3EEENS4_18smem_ptr_flag_bitsILi8EEENSU_INS5_IJNSA_ILi8EEESI_EEENS5_IJSI_SC_EEEEEEEvNS4_8identityENS4_23SM90_TMA_LOAD_MULTICASTES1D_vS1E_EENS_8epilogue10collective6detail29Sm90TmaWarpSpecializedAdapterINS1I_15DefaultEpilogueISK_SL_SL_NS1H_6thread17LinearCombinationISK_Li1EffLNS1M_9ScaleType4KindE0ELNS_15FloatRoundStyleE2ESK_EENS1_15EpilogueDefaultEEEEEvvEEEEvNT_6ParamsE:
        .type           _ZN7cutlass13device_kernelINS_4gemm6kernel13GemmUniversalIN4cute5tupleIJiiiiEEENS1_10collective13CollectiveMmaINS1_37MainloopSm90TmaGmmaWarpSpecializedFP8ILi18ENS5_IJNS4_1CILi4EEENSA_ILi1EEESC_EEENS1_35KernelTmaWarpSpecializedCooperativeEEENS5_IJNSA_ILi256EEENSA_ILi128EEENSA_ILi32EEEEEENS_12float_e5m2_tENS5_IJlSC_lEEESK_SL_NS4_8TiledMMAINS4_8MMA_AtomIJNS4_4SM904GMMA31MMA_64x128x32_F32E5M2E5M2_SS_TNILNSP_7ScaleInE1ELSR_1EEEEEENS4_6LayoutINS5_IJNSA_ILi2EEESC_SC_EEENS5_IJSC_NSA_ILi0EEESX_EEEEENS5_IJNS4_10UnderscoreES10_S10_EEEEENS4_13SM90_TMA_LOADENS4_14ComposedLayoutINS4_7SwizzleILi1ELi4ELi3EEENS4_18smem_ptr_flag_bitsILi8EEENSU_INS5_IJNSA_ILi8EEESI_EEENS5_IJSI_SC_EEEEEEEvNS4_8identityENS4_23SM90_TMA_LOAD_MULTICASTES1D_vS1E_EENS_8epilogue10collective6detail29Sm90TmaWarpSpecializedAdapterINS1I_15DefaultEpilogueISK_SL_SL_NS1H_6thread17LinearCombinationISK_Li1EffLNS1M_9ScaleType4KindE0ELNS_15FloatRoundStyleE2ESK_EENS1_15EpilogueDefaultEEEEEvvEEEEvNT_6ParamsE,@function
        .size           _ZN7cutlass13device_kernelINS_4gemm6kernel13GemmUniversalIN4cute5tupleIJiiiiEEENS1_10collective13CollectiveMmaINS1_37MainloopSm90TmaGmmaWarpSpecializedFP8ILi18ENS5_IJNS4_1CILi4EEENSA_ILi1EEESC_EEENS1_35KernelTmaWarpSpecializedCooperativeEEENS5_IJNSA_ILi256EEENSA_ILi128EEENSA_ILi32EEEEEENS_12float_e5m2_tENS5_IJlSC_lEEESK_SL_NS4_8TiledMMAINS4_8MMA_AtomIJNS4_4SM904GMMA31MMA_64x128x32_F32E5M2E5M2_SS_TNILNSP_7ScaleInE1ELSR_1EEEEEENS4_6LayoutINS5_IJNSA_ILi2EEESC_SC_EEENS5_IJSC_NSA_ILi0EEESX_EEEEENS5_IJNS4_10UnderscoreES10_S10_EEEEENS4_13SM90_TMA_LOADENS4_14ComposedLayoutINS4_7SwizzleILi1ELi4ELi3EEENS4_18smem_ptr_flag_bitsILi8EEENSU_INS5_IJNSA_ILi8EEESI_EEENS5_IJSI_SC_EEEEEEEvNS4_8identityENS4_23SM90_TMA_LOAD_MULTICASTES1D_vS1E_EENS_8epilogue10collective6detail29Sm90TmaWarpSpecializedAdapterINS1I_15DefaultEpilogueISK_SL_SL_NS1H_6thread17LinearCombinationISK_Li1EffLNS1M_9ScaleType4KindE0ELNS_15FloatRoundStyleE2ESK_EENS1_15EpilogueDefaultEEEEEvvEEEEvNT_6ParamsE,(.L_x_363 - _ZN7cutlass13device_kernelINS_4gemm6kernel13GemmUniversalIN4cute5tupleIJiiiiEEENS1_10collective13CollectiveMmaINS1_37MainloopSm90TmaGmmaWarpSpecializedFP8ILi18ENS5_IJNS4_1CILi4EEENSA_ILi1EEESC_EEENS1_35KernelTmaWarpSpecializedCooperativeEEENS5_IJNSA_ILi256EEENSA_ILi128EEENSA_ILi32EEEEEENS_12float_e5m2_tENS5_IJlSC_lEEESK_SL_NS4_8TiledMMAINS4_8MMA_AtomIJNS4_4SM904GMMA31MMA_64x128x32_F32E5M2E5M2_SS_TNILNSP_7ScaleInE1ELSR_1EEEEEENS4_6LayoutINS5_IJNSA_ILi2EEESC_SC_EEENS5_IJSC_NSA_ILi0EEESX_EEEEENS5_IJNS4_10UnderscoreES10_S10_EEEEENS4_13SM90_TMA_LOADENS4_14ComposedLayoutINS4_7SwizzleILi1ELi4ELi3EEENS4_18smem_ptr_flag_bitsILi8EEENSU_INS5_IJNSA_ILi8EEESI_EEENS5_IJSI_SC_EEEEEEEvNS4_8identityENS4_23SM90_TMA_LOAD_MULTICASTES1D_vS1E_EENS_8epilogue10collective6detail29Sm90TmaWarpSpecializedAdapterINS1I_15DefaultEpilogueISK_SL_SL_NS1H_6thread17LinearCombinationISK_Li1EffLNS1M_9ScaleType4KindE0ELNS_15FloatRoundStyleE2ESK_EENS1_15EpilogueDefaultEEEEEvvEEEEvNT_6ParamsE)
        .other          _ZN7cutlass13device_kernelINS_4gemm6kernel13GemmUniversalIN4cute5tupleIJiiiiEEENS1_10collective13CollectiveMmaINS1_37MainloopSm90TmaGmmaWarpSpecializedFP8ILi18ENS5_IJNS4_1CILi4EEENSA_ILi1EEESC_EEENS1_35KernelTmaWarpSpecializedCooperativeEEENS5_IJNSA_ILi256EEENSA_ILi128EEENSA_ILi32EEEEEENS_12float_e5m2_tENS5_IJlSC_lEEESK_SL_NS4_8TiledMMAINS4_8MMA_AtomIJNS4_4SM904GMMA31MMA_64x128x32_F32E5M2E5M2_SS_TNILNSP_7ScaleInE1ELSR_1EEEEEENS4_6LayoutINS5_IJNSA_ILi2EEESC_SC_EEENS5_IJSC_NSA_ILi0EEESX_EEEEENS5_IJNS4_10UnderscoreES10_S10_EEEEENS4_13SM90_TMA_LOADENS4_14ComposedLayoutINS4_7SwizzleILi1ELi4ELi3EEENS4_18smem_ptr_flag_bitsILi8EEENSU_INS5_IJNSA_ILi8EEESI_EEENS5_IJSI_SC_EEEEEEEvNS4_8identityENS4_23SM90_TMA_LOAD_MULTICASTES1D_vS1E_EENS_8epilogue10collective6detail29Sm90TmaWarpSpecializedAdapterINS1I_15DefaultEpilogueISK_SL_SL_NS1H_6thread17LinearCombinationISK_Li1EffLNS1M_9ScaleType4KindE0ELNS_15FloatRoundStyleE2ESK_EENS1_15EpilogueDefaultEEEEEvvEEEEvNT_6ParamsE,@"STO_CUDA_ENTRY STV_DEFAULT"
_ZN7cutlass13device_kernelINS_4gemm6kernel13GemmUniversalIN4cute5tupleIJiiiiEEENS1_10collective13CollectiveMmaINS1_37MainloopSm90TmaGmmaWarpSpecializedFP8ILi18ENS5_IJNS4_1CILi4EEENSA_ILi1EEESC_EEENS1_35KernelTmaWarpSpecializedCooperativeEEENS5_IJNSA_ILi256EEENSA_ILi128EEENSA_ILi32EEEEEENS_12float_e5m2_tENS5_IJlSC_lEEESK_SL_NS4_8TiledMMAINS4_8MMA_AtomIJNS4_4SM904GMMA31MMA_64x128x32_F32E5M2E5M2_SS_TNILNSP_7ScaleInE1ELSR_1EEEEEENS4_6LayoutINS5_IJNSA_ILi2EEESC_SC_EEENS5_IJSC_NSA_ILi0EEESX_EEEEENS5_IJNS4_10UnderscoreES10_S10_EEEEENS4_13SM90_TMA_LOADENS4_14ComposedLayoutINS4_7SwizzleILi1ELi4ELi3EEENS4_18smem_ptr_flag_bitsILi8EEENSU_INS5_IJNSA_ILi8EEESI_EEENS5_IJSI_SC_EEEEEEEvNS4_8identityENS4_23SM90_TMA_LOAD_MULTICASTES1D_vS1E_EENS_8epilogue10collective6detail29Sm90TmaWarpSpecializedAdapterINS1I_15DefaultEpilogueISK_SL_SL_NS1H_6thread17LinearCombinationISK_Li1EffLNS1M_9ScaleType4KindE0ELNS_15FloatRoundStyleE2ESK_EENS1_15EpilogueDefaultEEEEEvvEEEEvNT_6ParamsE:
[----:B------:R-:W0:Y:S02]  /*0000*/  LDC R1, c[0x0][0x28] ;  /* 0x00000a00ff017b82 */ /* 0x000e240000000800 */
[----:B0-----:R-:W-:Y:S01]  /*0010*/  VIADD R1, R1, 0xfffffef8 ;  /* 0xfffffef801017836 */ /* 0x001fe20000000000 */
[----:B------:R-:W0:Y:S01]  /*0020*/  S2R R4, SR_TID.X ;  /* 0x0000000000047919 */ /* 0x000e220000002100 */
[----:B------:R-:W-:Y:S01]  /*0030*/  ELECT P0, URZ, PT ;  /* 0x00000000003f782f */ /* 0x000fe20003800000 */
[----:B------:R-:W-:Y:S01]  /*0040*/  BSSY B0, `(.L_x_0) ;  /* 0x0000015000007945 */ /* 0x000fe20003800000 */
[--C-:B0-----:R-:W-:Y:S02]  /*0050*/  SHF.R.U32.HI R0, RZ, 0x5, R4.reuse ;  /* 0x00000005ff007819 */ /* 0x101fe40000011604 */
[----:B------:R-:W-:-:S03]  /*0060*/  SHF.R.U32.HI R2, RZ, 0x7, R4 ;  /* 0x00000007ff027819 */ /* 0x000fc60000011604 */
[----:B------:R-:W0:Y:S04]  /*0070*/  SHFL.IDX PT, R3, R0, RZ, 0x1f ;  /* 0x00001fff00037589 */ /* 0x000e2800000e0000 */
[----:B------:R-:W1:Y:S01]  /*0080*/  SHFL.IDX PT, R2, R2, RZ, 0x1f ;  /* 0x00001fff02027589 */ /* 0x000e6200000e0000 */
[----:B0-----:R-:W-:Y:S02]  /*0090*/  R2UR UR4, R3 ;  /* 0x00000000030472ca */ /* 0x001fe400000e0000 */
[----:B-1----:R-:W-:-:S11]  /*00a0*/  R2UR UR6, R2 ;  /* 0x00000000020672ca */ /* 0x002fd600000e0000 */
[----:B------:R-:W-:Y:S02]  /*00b0*/  USHF.R.S32.HI UR5, URZ, 0x1f, UR4 ;  /* 0x0000001f3f057899 */ /* 0x000fe40008011404 */
[----:B------:R-:W-:Y:S02]  /*00c0*/  ISETP.NE.OR P0, PT, RZ, UR4, !P0 ;  /* 0x00000004ff007c0c */ /* 0x000fe4000c705670 */
[----:B------:R-:W-:-:S04]  /*00d0*/  ULEA.HI UR5, UR5, UR4, URZ, 0x2 ;  /* 0x0000000405057291 */ /* 0x000fc8000f8f103f */
[----:B------:R-:W-:-:S04]  /*00e0*/  ULOP3.LUT UR5, UR5, 0xfffffffc, URZ, 0xc0, !UPT ;  /* 0xfffffffc05057892 */ /* 0x000fc8000f8ec03f */
[----:B------:R-:W-:-:S03]  /*00f0*/  UIADD3 UR8, UR4, -UR5, URZ ;  /* 0x8000000504087290 */ /* 0x000fc6000fffe03f */
[----:B------:R-:W-:Y:S09]  /*0100*/  @P0 BRA `(.L_x_1) ;  /* 0x0000000000200947 */ /* 0x000ff20003800000 */
[----:B------:R-:W-:Y:S02]  /*0110*/  ULDC.64 UR4, c[0x0][0x198] ;  /* 0x0000660000047ab9 */ /* 0x000fe40000000a00 */
[----:B------:R-:W-:Y:S02]  /*0120*/  UIADD3 UR10, UP0, UR4, 0xf0, URZ ;  /* 0x000000f0040a7890 */ /* 0x000fe4000ff1e03f */
[----:B------:R-:W-:Y:S02]  /*0130*/  UIADD3 UR4, UP1, UR4, 0x1f0, URZ ;  /* 0x000001f004047890 */ /* 0x000fe4000ff3e03f */
[----:B------:R-:W-:Y:S02]  /*0140*/  UIADD3.X UR11, URZ, UR5, URZ, UP0, !UPT ;  /* 0x000000053f0b7290 */ /* 0x000fe400087fe43f */
[----:B------:R-:W-:-:S07]  /*0150*/  UIADD3.X UR5, URZ, UR5, URZ, UP1, !UPT ;  /* 0x000000053f057290 */ /* 0x000fce0008ffe43f */
[----:B------:R0:W-:Y:S02]  /*0160*/  UTMACCTL.PF [UR10] ;  /* 0x000000000a0079b9 */ /* 0x0001e40008040000 */
[----:B------:R0:W-:Y:S02]  /*0170*/  UTMACCTL.PF [UR4] ;  /* 0x00000000040079b9 */ /* 0x0001e40008040000 */
[----:B0-----:R-:W-:Y:S01]  /*0180*/  NOP ;  /* 0x0000000000007918 */ /* 0x001fe20000000000 */
.L_x_1:
[----:B------:R-:W-:Y:S05]  /*0190*/  BSYNC B0 ;  /* 0x0000000000007941 */ /* 0x000fea0003800000 */
.L_x_0:
[----:B------:R-:W0:Y:S01]  /*01a0*/  SHFL.IDX PT, R3, R0, RZ, 0x1f ;  /* 0x00001fff00037589 */ /* 0x000e2200000e0000 */
[----:B------:R-:W-:Y:S01]  /*01b0*/  UISETP.NE.AND UP0, UPT, UR8, 0x3, UPT ;  /* 0x000000030800788c */ /* 0x000fe2000bf05270 */
[----:B------:R-:W-:Y:S01]  /*01c0*/  SHF.R.S32.HI R2, RZ, 0x1f, R4 ;  /* 0x0000001fff027819 */ /* 0x000fe20000011404 */
[----:B------:R-:W-:Y:S02]  /*01d0*/  UIADD3 UR10, UR6, -0x1, URZ ;  /* 0xffffffff060a7890 */ /* 0x000fe4000fffe03f */
[----:B------:R-:W-:Y:S01]  /*01e0*/  ISETP.NE.AND P1, PT, RZ, UR6, PT ;  /* 0x00000006ff007c0c */ /* 0x000fe2000bf25270 */
[----:B------:R-:W-:Y:S01]  /*01f0*/  UISETP.EQ.OR UP0, UPT, UR8, URZ, !UP0 ;  /* 0x0000003f0800728c */ /* 0x000fe2000c702670 */
[----:B------:R-:W-:Y:S01]  /*0200*/  LEA.HI R2, R2, R4, RZ, 0x7 ;  /* 0x0000000402027211 */ /* 0x000fe200078f38ff */
[----:B------:R-:W-:Y:S02]  /*0210*/  UISETP.GE.U32.AND UP1, UPT, UR10, 0x2, UPT ;  /* 0x000000020a00788c */ /* 0x000fe4000bf26070 */
[----:B------:R-:W-:-:S04]  /*0220*/  UISETP.EQ.AND UP0, UPT, UR6, URZ, UP0 ;  /* 0x0000003f0600728c */ /* 0x000fc80008702270 */
[----:B------:R-:W-:-:S04]  /*0230*/  USEL UR13, URZ, 0x1, !UP0 ;  /* 0x000000013f0d7887 */ /* 0x000fc8000c000000 */
[----:B------:R-:W-:Y:S01]  /*0240*/  USEL UR13, UR13, 0x2, UP1 ;  /* 0x000000020d0d7887 */ /* 0x000fe20008800000 */
[----:B0-----:R-:W-:-:S13]  /*0250*/  ISETP.NE.AND P0, PT, R3, RZ, PT ;  /* 0x000000ff0300720c */ /* 0x001fda0003f05270 */
[----:B------:R-:W-:Y:S05]  /*0260*/  @P0 BRA `(.L_x_2) ;  /* 0x0000000000d40947 */ /* 0x000fea0003800000 */
[----:B------:R-:W-:Y:S01]  /*0270*/  ELECT P0, URZ, PT ;  /* 0x00000000003f782f */ /* 0x000fe20003800000 */
[----:B------:R-:W-:-:S12]  /*0280*/  BSSY B0, `(.L_x_2) ;  /* 0x0000033000007945 */ /* 0x000fd80003800000 */
[----:B------:R-:W-:Y:S05]  /*0290*/  @!P0 BRA `(.L_x_3) ;  /* 0x0000000000c48947 */ /* 0x000fea0003800000 */
[----:B------:R-:W0:Y:S01]  /*02a0*/  S2UR UR9, SR_CgaCtaId ;  /* 0x00000000000979c3 */ /* 0x000e220000008800 */
[----:B------:R-:W-:Y:S01]  /*02b0*/  UMOV UR4, 0x400 ;  /* 0x0000040000047882 */ /* 0x000fe20000000000 */
[----:B------:R-:W-:Y:S01]  /*02c0*/  UMOV UR5, 0x1 ;  /* 0x0000000100057882 */ /* 0x000fe20000000000 */
[----:B------:R-:W-:Y:S02]  /*02d0*/  UMOV UR6, 0x8 ;  /* 0x0000000800067882 */ /* 0x000fe40000000000 */
[----:B------:R-:W-:-:S04]  /*02e0*/  UIADD3 UR6, -UR6, 0x100000, URZ ;  /* 0x0010000006067890 */ /* 0x000fc8000fffe13f */
[----:B------:R-:W-:Y:S02]  /*02f0*/  USHF.L.U32 UR7, UR6, 0xb, URZ ;  /* 0x0000000b06077899 */ /* 0x000fe4000800063f */
[----:B------:R-:W-:Y:S02]  /*0300*/  USHF.L.U32 UR6, UR6, 0x1, URZ ;  /* 0x0000000106067899 */ /* 0x000fe4000800063f */
[----:B0-----:R-:W-:Y:S02]  /*0310*/  ULEA UR9, UR9, UR4, 0x18 ;  /* 0x0000000409097291 */ /* 0x001fe4000f8ec03f */
[----:B------:R-:W-:-:S04]  /*0320*/  UIADD3 UR4, -UR5, 0x100000, URZ ;  /* 0x0010000005047890 */ /* 0x000fc8000fffe13f */
[----:B------:R-:W-:Y:S02]  /*0330*/  USHF.L.U32 UR5, UR4, 0xb, URZ ;  /* 0x0000000b04057899 */ /* 0x000fe4000800063f */
[----:B------:R-:W-:Y:S01]  /*0340*/  USHF.L.U32 UR4, UR4, 0x1, URZ ;  /* 0x0000000104047899 */ /* 0x000fe2000800063f */
[----:B------:R-:W0:Y:S11]  /*0350*/  FENCE.VIEW.ASYNC.S ;  /* 0x00000000000073c6 */ /* 0x000e360000000000 */
[----:B0-----:R0:W1:Y:S01]  /*0360*/  SYNCS.EXCH.64 URZ, [UR9], UR4 ;  /* 0x00000004093f75b2 */ /* 0x0010620008000100 */
[----:B------:R0:W2:Y:S01]  /*0370*/  SYNCS.EXCH.64 URZ, [UR9+0x90], UR6 ;  /* 0x00009006093f75b2 */ /* 0x0000a20008000100 */
[----:B------:R0:W3:Y:S01]  /*0380*/  SYNCS.EXCH.64 URZ, [UR9+0x8], UR4 ;  /* 0x00000804093f75b2 */ /* 0x0000e20008000100 */
[----:B------:R0:W4:Y:S01]  /*0390*/  SYNCS.EXCH.64 URZ, [UR9+0x98], UR6 ;  /* 0x00009806093f75b2 */ /* 0x0001220008000100 */
[----:B------:R0:W0:Y:S01]  /*03a0*/  SYNCS.EXCH.64 URZ, [UR9+0x10], UR4 ;  /* 0x00001004093f75b2 */ /* 0x0000220008000100 */
        /* <DEDUP_REMOVED lines=31> */
[----:B-1234-:R-:W-:Y:S01]  /*05a0*/  NOP ;  /* 0x0000000000007918 */ /* 0x01efe20000000000 */
.L_x_3:
[----:B0-----:R-:W-:Y:S05]  /*05b0*/  BSYNC B0 ;  /* 0x0000000000007941 */ /* 0x001fea0003800000 */
.L_x_2:
[----:B------:R-:W0:Y:S01]  /*05c0*/  SHFL.IDX PT, R0, R0, RZ, 0x1f ;  /* 0x00001fff00007589 */ /* 0x000e2200000e0000 */
[----:B------:R-:W1:Y:S01]  /*05d0*/  S2UR UR9, SR_CTAID.X ;  /* 0x00000000000979c3 */ /* 0x000e620000002500 */
[----:B------:R-:W-:Y:S02]  /*05e0*/  LOP3.LUT R2, R2, 0xffffff80, RZ, 0xc0, !PT ;  /* 0xffffff8002027812 */ /* 0x000fe400078ec0ff */
[----:B------:R-:W-:Y:S02]  /*05f0*/  ELECT P0, URZ, PT ;  /* 0x00000000003f782f */ /* 0x000fe40003800000 */
[----:B------:R-:W-:Y:S01]  /*0600*/  SHF.R.S32.HI R8, RZ, 0x1f, R3 ;  /* 0x0000001fff087819 */ /* 0x000fe20000011403 */
[----:B------:R-:W-:Y:S01]  /*0610*/  ULDC UR4, c[0x0][0x150] ;  /* 0x0000540000047ab9 */ /* 0x000fe20000000800 */
[----:B------:R-:W-:Y:S01]  /*0620*/  NOP ;  /* 0x0000000000007918 */ /* 0x000fe20000000000 */
[----:B------:R-:W-:Y:S01]  /*0630*/  IMAD.IADD R4, R4, 0x1, -R2 ;  /* 0x0000000104047824 */ /* 0x000fe200078e0a02 */
[----:B------:R-:W-:Y:S01]  /*0640*/  LEA.HI R8, R8, R3, RZ, 0x2 ;  /* 0x0000000308087211 */ /* 0x000fe200078f10ff */
[----:B------:R-:W2:Y:S01]  /*0650*/  S2R R2, SR_CTAID.Y ;  /* 0x0000000000027919 */ /* 0x000ea20000002600 */
[----:B------:R-:W3:Y:S01]  /*0660*/  LDC R9, c[0x0][0x144] ;  /* 0x00005100ff097b82 */ /* 0x000ee20000000800 */
[----:B------:R-:W-:Y:S01]  /*0670*/  NOP ;  /* 0x0000000000007918 */ /* 0x000fe20000000000 */
[----:B------:R-:W-:-:S02]  /*0680*/  SHF.R.S32.HI R5, RZ, 0x1f, R4 ;  /* 0x0000001fff057819 */ /* 0x000fc40000011404 */
[----:B------:R-:W-:Y:S02]  /*0690*/  LOP3.LUT R8, R8, 0x3ffffffc, RZ, 0xc0, !PT ;  /* 0x3ffffffc08087812 */ /* 0x000fe400078ec0ff */
[----:B------:R-:W-:Y:S02]  /*06a0*/  LEA.HI R5, R5, R4, RZ, 0x3 ;  /* 0x0000000405057211 */ /* 0x000fe400078f18ff */
[----:B------:R-:W4:Y:S01]  /*06b0*/  LDC R11, c[0x0][0x148] ;  /* 0x00005200ff0b7b82 */ /* 0x000f220000000800 */
[----:B------:R-:W-:Y:S01]  /*06c0*/  IMAD.IADD R8, R3, 0x1, -R8 ;  /* 0x0000000103087824 */ /* 0x000fe200078e0a08 */
[--C-:B------:R-:W-:Y:S02]  /*06d0*/  SHF.R.S32.HI R6, RZ, 0x3, R5.reuse ;  /* 0x00000003ff067819 */ /* 0x100fe40000011405 */
[----:B------:R-:W-:Y:S02]  /*06e0*/  SHF.R.S32.HI R5, RZ, 0x1f, R5 ;  /* 0x0000001fff057819 */ /* 0x000fe40000011405 */
[----:B0-----:R-:W-:-:S02]  /*06f0*/  ISETP.NE.OR P0, PT, R0, RZ, !P0 ;  /* 0x000000ff0000720c */ /* 0x001fc40004705670 */
[----:B------:R-:W-:Y:S02]  /*0700*/  LEA.HI R5, R5, R6, RZ, 0x2 ;  /* 0x0000000605057211 */ /* 0x000fe400078f10ff */
[----:B-1----:R-:W-:Y:S02]  /*0710*/  I2FP.F32.U32 R0, UR9 ;  /* 0x0000000900007c45 */ /* 0x002fe40008201000 */
[----:B------:R-:W-:-:S03]  /*0720*/  LOP3.LUT R5, R5, 0xfffffffc, RZ, 0xc0, !PT ;  /* 0xfffffffc05057812 */ /* 0x000fc600078ec0ff */
[----:B------:R-:W-:Y:S01]  /*0730*/  FMUL R7, R0, UR4 ;  /* 0x0000000400077c20 */ /* 0x000fe20008400000 */
[----:B------:R-:W-:Y:S01]  /*0740*/  ULDC UR4, c[0x0][0x154] ;  /* 0x0000550000047ab9 */ /* 0x000fe20000000800 */
[----:B------:R-:W-:Y:S02]  /*0750*/  IMAD.IADD R5, R6, 0x1, -R5 ;  /* 0x0000000106057824 */ /* 0x000fe400078e0a05 */
[----:B------:R-:W-:Y:S01]  /*0760*/  VOTEU.ALL UP0, P0 ;  /* 0x00000000003f7886 */ /* 0x000fe20000000000 */
[----:B------:R-:W-:Y:S01]  /*0770*/  VOTEU.ALL UP1, P0 ;  /* 0x00000000003f7886 */ /* 0x000fe20000020000 */
[----:B------:R-:W0:Y:S01]  /*0780*/  F2I.U32.TRUNC.NTZ R7, R7 ;  /* 0x0000000700077305 */ /* 0x000e22000020f000 */
[----:B------:R-:W-:Y:S01]  /*0790*/  IMAD R5, R8, 0x4, R5 ;  /* 0x0000000408057824 */ /* 0x000fe200078e0205 */
[----:B--2---:R-:W-:Y:S01]  /*07a0*/  I2FP.F32.U32 R8, R2 ;  /* 0x0000000200087245 */ /* 0x004fe20000201000 */
[----:B------:R-:W1:Y:S01]  /*07b0*/  @!UP0 S2UR UR7, SR_CgaCtaId ;  /* 0x00000000000789c3 */ /* 0x000e620000008800 */
[----:B------:R-:W-:-:S02]  /*07c0*/  @!UP0 UMOV UR6, 0x400 ;  /* 0x0000040000068882 */ /* 0x000fc40000000000 */
[----:B------:R-:W-:Y:S01]  /*07d0*/  SHF.R.S32.HI R0, RZ, 0x1f, R5 ;  /* 0x0000001fff007819 */ /* 0x000fe20000011405 */
[----:B------:R-:W-:Y:S01]  /*07e0*/  FMUL R8, R8, UR4 ;  /* 0x0000000408087c20 */ /* 0x000fe20008400000 */
[----:B------:R-:W-:Y:S02]  /*07f0*/  UMOV UR4, 0x20 ;  /* 0x0000002000047882 */ /* 0x000fe40000000000 */
[----:B------:R-:W-:Y:S01]  /*0800*/  LEA.HI R0, R0, R5, RZ, 0x2 ;  /* 0x0000000500007211 */ /* 0x000fe200078f10ff */
[----:B------:R-:W-:-:S04]  /*0810*/  @!UP0 UIADD3 UR4, -UR4, 0x100000, URZ ;  /* 0x0010000004048890 */ /* 0x000fc8000fffe13f */
[----:B------:R-:W-:Y:S02]  /*0820*/  @!UP0 USHF.L.U32 UR5, UR4, 0xb, URZ ;  /* 0x0000000b04058899 */ /* 0x000fe4000800063f */
[----:B------:R-:W-:Y:S01]  /*0830*/  @!UP0 USHF.L.U32 UR4, UR4, 0x1, URZ ;  /* 0x0000000104048899 */ /* 0x000fe2000800063f */
[----:B------:R-:W2:Y:S01]  /*0840*/  F2I.U32.TRUNC.NTZ R8, R8 ;  /* 0x0000000800087305 */ /* 0x000ea2000020f000 */
[----:B------:R-:W-:Y:S01]  /*0850*/  LOP3.LUT R6, R0, 0xfffffffc, RZ, 0xc0, !PT ;  /* 0xfffffffc00067812 */ /* 0x000fe200078ec0ff */
[----:B0-----:R-:W-:-:S04]  /*0860*/  IMAD.MOV R10, RZ, RZ, -R7 ;  /* 0x000000ffff0a7224 */ /* 0x001fc800078e0a07 */
[----:B---3--:R-:W-:Y:S02]  /*0870*/  IMAD R0, R9, R10, UR9 ;  /* 0x0000000909007e24 */ /* 0x008fe4000f8e020a */
[C---:B------:R-:W-:Y:S02]  /*0880*/  IMAD.IADD R7, R5.reuse, 0x1, -R6 ;  /* 0x0000000105077824 */ /* 0x040fe400078e0a06 */
[----:B------:R-:W-:-:S03]  /*0890*/  IMAD.SHL.U32 R6, R5, 0x4, RZ ;  /* 0x0000000405067824 */ /* 0x000fc600078e00ff */
[----:B------:R-:W-:Y:S01]  /*08a0*/  ISETP.NE.AND P2, PT, R7, R0, PT ;  /* 0x000000000700720c */ /* 0x000fe20003f45270 */
[----:B-1----:R-:W-:Y:S01]  /*08b0*/  @!UP0 ULEA UR6, UR7, UR6, 0x18 ;  /* 0x0000000607068291 */ /* 0x002fe2000f8ec03f */
[----:B------:R-:W-:Y:S01]  /*08c0*/  LOP3.LUT R13, R5, 0xc, R6, 0x78, !PT ;  /* 0x0000000c050d7812 */ /* 0x000fe200078e7806 */
[----:B--2---:R-:W-:Y:S01]  /*08d0*/  IMAD.MOV R12, RZ, RZ, -R8 ;  /* 0x000000ffff0c7224 */ /* 0x004fe200078e0a08 */
[----:B------:R-:W0:Y:S01]  /*08e0*/  LDC R7, c[0x0][0x140] ;  /* 0x00005000ff077b82 */ /* 0x000e220000000800 */
[----:B------:R-:W-:Y:S01]  /*08f0*/  VOTEU.ALL UP0, P0 ;  /* 0x00000000003f7886 */ /* 0x000fe20000000000 */
[----:B------:R-:W-:Y:S01]  /*0900*/  LOP3.LUT P0, RZ, R4, 0x7, RZ, 0xc0, !PT ;  /* 0x0000000704ff7812 */ /* 0x000fe2000780c0ff */
[----:B----4-:R-:W-:Y:S01]  /*0910*/  IMAD R6, R11, R12, R2 ;  /* 0x0000000c0b067224 */ /* 0x010fe200078e0202 */
[----:B------:R1:W-:Y:S01]  /*0920*/  STL [R1+0x7c], R13 ;  /* 0x00007c0d01007387 */ /* 0x0003e20000100800 */
[----:B------:R-:W-:Y:S01]  /*0930*/  IMAD.MOV.U32 R4, RZ, RZ, 0x1 ;  /* 0x00000001ff047424 */ /* 0x000fe200078e00ff */
[----:B------:R-:W-:-:S03]  /*0940*/  ISETP.LT.U32.AND P0, PT, R13, 0x4, !P0 ;  /* 0x000000040d00780c */ /* 0x000fc60004701070 */
[----:B------:R-:W-:Y:S01]  /*0950*/  @P2 SHF.R.S32.HI R5, RZ, 0x1f, R13 ;  /* 0x0000001fff052819 */ /* 0x000fe2000001140d */
[----:B------:R-:W2:Y:S02]  /*0960*/  FENCE.VIEW.ASYNC.S ;  /* 0x00000000000073c6 */ /* 0x000ea40000000000 */
[----:B--2---:R1:W2:Y:S01]  /*0970*/  @!UP0 SYNCS.EXCH.64 URZ, [UR6+0x130], UR4 ;  /* 0x00013004063f85b2 */ /* 0x0042a20008000100 */
[----:B------:R-:W-:-:S04]  /*0980*/  @P2 LEA.HI R5, R5, R13, RZ, 0x2 ;  /* 0x0000000d05052211 */ /* 0x000fc800078f10ff */
[----:B------:R-:W-:-:S04]  /*0990*/  @P2 SHF.R.S32.HI R5, RZ, 0x2, R5 ;  /* 0x00000002ff052819 */ /* 0x000fc80000011405 */
[----:B------:R-:W-:Y:S02]  /*09a0*/  @P2 ISETP.NE.AND P3, PT, R5, R6, PT ;  /* 0x000000060500220c */ /* 0x000fe40003f65270 */
[----:B------:R-:W-:Y:S02]  /*09b0*/  SEL R5, RZ, 0x1, !P0 ;  /* 0x00000001ff057807 */ /* 0x000fe40004000000 */
[----:B------:R-:W-:Y:S01]  /*09c0*/  @P2 SEL R4, RZ, 0x1, P3 ;  /* 0x00000001ff042807 */ /* 0x000fe20001800000 */
[----:B------:R1:W3:Y:S01]  /*09d0*/  @!UP1 SYNCS.EXCH.64 URZ, [UR6+0x138], UR4 ;  /* 0x00013804063f95b2 */ /* 0x0002e20008000100 */
[----:B0-----:R-:W-:Y:S01]  /*09e0*/  ISETP.EQ.U32.AND P5, PT, R7, 0x1, PT ;  /* 0x000000010700780c */ /* 0x001fe20003fa2070 */
[----:B------:R-:W-:Y:S01]  /*09f0*/  NOP ;  /* 0x0000000000007918 */ /* 0x000fe20000000000 */
[----:B------:R-:W-:-:S05]  /*0a00*/  LOP3.LUT R4, R4, R5, RZ, 0xc0, !PT ;  /* 0x0000000504047212 */ /* 0x000fca00078ec0ff */
[----:B------:R1:W-:Y:S06]  /*0a10*/  STL [R1+0x78], R4 ;  /* 0x0000780401007387 */ /* 0x0003ec0000100800 */
[----:B--23--:R-:W-:Y:S05]  /*0a20*/  @!P5 BRA `(.L_x_4) ;  /* 0x000000000008d947 */ /* 0x00cfea0003800000 */
[----:B------:R-:W-:Y:S01]  /*0a30*/  UCGABAR_ARV ;  /* 0x00000000000079c7 */ /* 0x000fe20008000000 */
[----:B------:R-:W-:Y:S05]  /*0a40*/  BRA `(.L_x_5) ;  /* 0x0000000000047947 */ /* 0x000fea0003800000 */
.L_x_4:
[----:B------:R-:W-:Y:S01]  /*0a50*/  NOP ;  /* 0x0000000000007918 */ /* 0x000fe20000000000 */
.L_x_5:
[----:B------:R-:W0:Y:S01]  /*0a60*/  LDC R3, c[0x0][0x65c] ;  /* 0x00019700ff037b82 */ /* 0x000e220000000800 */
[----:B-1----:R-:W-:Y:S02]  /*0a70*/  IMAD.U32 R4, RZ, RZ, UR9 ;  /* 0x00000009ff047e24 */ /* 0x002fe4000f8e00ff */
[----:B------:R-:W-:Y:S01]  /*0a80*/  IMAD.MOV.U32 R5, RZ, RZ, RZ ;  /* 0x000000ffff057224 */ /* 0x000fe200078e00ff */
[----:B0-----:R-:W-:-:S13]  /*0a90*/  ISETP.NE.AND P4, PT, R3, 0x1, PT ;  /* 0x000000010300780c */ /* 0x001fda0003f85270 */
[----:B------:R-:W0:Y:S01]  /*0aa0*/  @P4 LDC R7, c[0x0][0x10] ;  /* 0x00000400ff074b82 */ /* 0x000e220000000800 */
[----:B------:R-:W-:Y:S02]  /*0ab0*/  @P4 IMAD.MOV.U32 R3, RZ, RZ, RZ ;  /* 0x000000ffff034224 */ /* 0x000fe400078e00ff */
[----:B------:R-:W-:-:S05]  /*0ac0*/  @P4 IMAD.MOV.U32 R13, RZ, RZ, RZ ;  /* 0x000000ffff0d4224 */ /* 0x000fca00078e00ff */
[----:B------:R-:W1:Y:S01]  /*0ad0*/  @!P4 LDC R9, c[0x0][0xc] ;  /* 0x00000300ff09cb82 */ /* 0x000e620000000800 */
[----:B0-----:R-:W-:-:S04]  /*0ae0*/  @P4 IMAD.WIDE.U32 R6, R7, UR9, R2 ;  /* 0x0000000907064c25 */ /* 0x001fc8000f8e0002 */
[----:B------:R-:W-:Y:S02]  /*0af0*/  @P4 IMAD.MOV.U32 R19, RZ, RZ, R6 ;  /* 0x000000ffff134224 */ /* 0x000fe400078e0006 */
[----:B------:R-:W-:Y:S02]  /*0b00*/  @P4 IMAD.IADD R23, R7, 0x1, R13 ;  /* 0x0000000107174824 */ /* 0x000fe400078e020d */
[----:B-1----:R-:W-:-:S04]  /*0b10*/  @!P4 IMAD.WIDE.U32 R4, R2, R9, R4 ;  /* 0x000000090204c225 */ /* 0x002fc800078e0004 */
[----:B------:R-:W-:Y:S02]  /*0b20*/  @!P4 IMAD.MOV.U32 R19, RZ, RZ, R4 ;  /* 0x000000ffff13c224 */ /* 0x000fe400078e0004 */
[----:B------:R-:W-:-:S03]  /*0b30*/  @!P4 IMAD.MOV.U32 R23, RZ, RZ, R5 ;  /* 0x000000ffff17c224 */ /* 0x000fc600078e0005 */
[----:B------:R0:W-:Y:S04]  /*0b40*/  STL [R1+0x84], R19 ;  /* 0x0000841301007387 */ /* 0x0001e80000100800 */
[----:B------:R0:W-:Y:S01]  /*0b50*/  STL [R1+0x80], R23 ;  /* 0x0000801701007387 */ /* 0x0001e20000100800 */
[----:B------:R-:W-:Y:S05]  /*0b60*/  @!P5 BRA `(.L_x_6) ;  /* 0x00000000000cd947 */ /* 0x000fea0003800000 */
[----:B------:R-:W-:Y:S01]  /*0b70*/  UCGABAR_WAIT ;  /* 0x0000000000007dc7 */ /* 0x000fe20008000000 */
[----:B------:R-:W-:Y:S01]  /*0b80*/  CCTL.IVALL ;  /* 0x00000000ff00798f */ /* 0x000fe20002000000 */
[----:B------:R-:W-:Y:S05]  /*0b90*/  BRA `(.L_x_7) ;  /* 0x0000000000047947 */ /* 0x000fea0003800000 */
.L_x_6:
[----:B------:R-:W-:Y:S06]  /*0ba0*/  BAR.SYNC.DEFER_BLOCKING 0x0 ;  /* 0x0000000000007b1d */ /* 0x000fec0000010000 */
.L_x_7:
[----:B------:R-:W-:Y:S05]  /*0bb0*/  @!P1 BRA `(.L_x_8) ;  /* 0x000000e000f49947 */ /* 0x000fea0003800000 */
[----:B------:R-:W-:-:S06]  /*0bc0*/  UISETP.GT.U32.AND UP0, UPT, UR10, 0x1, UPT ;  /* 0x000000010a00788c */ /* 0x000fcc000bf04070 */
[----:B------:R-:W-:-:S13]  /*0bd0*/  PLOP3.LUT P0, PT, PT, PT, UP0, 0x80, 0x0 ;  /* 0x000000000000781c */ /* 0x000fda0003f0f008 */
[----:B------:R-:W-:Y:S05]  /*0be0*/  @P0 EXIT ;  /* 0x000000000000094d */ /* 0x000fea0003800000 */
[----:B------:R-:W-:Y:S01]  /*0bf0*/  IMAD.MOV.U32 R6, RZ, RZ, -0x1 ;  /* 0xffffffffff067424 */ /* 0x000fe200078e00ff */
[----:B------:R-:W-:Y:S01]  /*0c00*/  ULDC.64 UR4, c[0x0][0x650] ;  /* 0x0001940000047ab9 */ /* 0x000fe20000000a00 */
[----:B------:R-:W-:Y:S01]  /*0c10*/  IMAD.MOV.U32 R5, RZ, RZ, -0x1 ;  /* 0xffffffffff057424 */ /* 0x000fe200078e00ff */
[----:B------:R-:W-:Y:S01]  /*0c20*/  ISETP.GE.U32.AND P0, PT, R19, UR4, PT ;  /* 0x0000000413007c0c */ /* 0x000fe2000bf06070 */
[----:B------:R-:W-:Y:S01]  /*0c30*/  UMOV UR22, 0xffffffff ;  /* 0xffffffff00167882 */ /* 0x000fe20000000000 */
[----:B------:R1:W-:Y:S01]  /*0c40*/  STL [R1+0x8c], R6 ;  /* 0x00008c0601007387 */ /* 0x0003e20000100800 */
[----:B------:R-:W-:Y:S02]  /*0c50*/  PRMT R4, RZ, 0x7610, R4 ;  /* 0x00007610ff047816 */ /* 0x000fe40000000004 */
[----:B------:R-:W-:Y:S01]  /*0c60*/  ISETP.GE.U32.AND.EX P0, PT, R23, UR5, PT, P0 ;  /* 0x0000000517007c0c */ /* 0x000fe2000bf06100 */
[----:B------:R1:W-:-:S12]  /*0c70*/  STL [R1+0x88], R5 ;  /* 0x0000880501007387 */ /* 0x0003d80000100800 */
[----:B-1----:R-:W-:Y:S05]  /*0c80*/  @P0 BRA `(.L_x_9) ;  /* 0x0000000400380947 */ /* 0x002fea0003800000 */
[----:B------:R-:W1:Y:S01]  /*0c90*/  LDC.64 R14, c[0x0][0x628] ;  /* 0x00018a00ff0e7b82 */ /* 0x000e620000000a00 */
[----:B------:R-:W-:Y:S02]  /*0ca0*/  IMAD.MOV.U32 R4, RZ, RZ, R19 ;  /* 0x000000ffff047224 */ /* 0x000fe400078e0013 */
[----:B------:R-:W-:-:S05]  /*0cb0*/  IMAD.MOV.U32 R5, RZ, RZ, R23 ;  /* 0x000000ffff057224 */ /* 0x000fca00078e0017 */
[----:B------:R-:W2:Y:S08]  /*0cc0*/  LDC R10, c[0x0][0x630] ;  /* 0x00018c00ff0a7b82 */ /* 0x000eb00000000800 */
[----:B------:R-:W3:Y:S01]  /*0cd0*/  LDC.64 R16, c[0x0][0x620] ;  /* 0x00018800ff107b82 */ /* 0x000ee20000000a00 */
[----:B-1----:R-:W-:-:S04]  /*0ce0*/  ISETP.NE.U32.AND P0, PT, R14, RZ, PT ;  /* 0x000000ff0e00720c */ /* 0x002fc80003f05070 */
[----:B------:R-:W-:-:S13]  /*0cf0*/  ISETP.NE.AND.EX P0, PT, R15, RZ, PT, P0 ;  /* 0x000000ff0f00720c */ /* 0x000fda0003f05300 */
[----:B--23--:R-:W-:Y:S05]  /*0d00*/  @!P0 BRA `(.L_x_10) ;  /* 0x0000000000288947 */ /* 0x00cfea0003800000 */
[----:B------:R-:W1:Y:S02]  /*0d10*/  LDC R9, c[0x0][0x634] ;  /* 0x00018d00ff097b82 */ /* 0x000e640000000800 */
[----:B-1----:R-:W-:-:S05]  /*0d20*/  IADD3 R9, P0, R19, R9, RZ ;  /* 0x0000000913097210 */ /* 0x002fca0007f1e0ff */
[----:B------:R-:W-:-:S04]  /*0d30*/  IMAD.X R13, RZ, RZ, R23, P0 ;  /* 0x000000ffff0d7224 */ /* 0x000fc800000e0617 */
[----:B------:R-:W-:-:S04]  /*0d40*/  IMAD.WIDE.U32 R4, R13, R14, RZ ;  /* 0x0000000e0d047225 */ /* 0x000fc800078e00ff */
[----:B------:R-:W-:-:S04]  /*0d50*/  IMAD.WIDE.U32 R6, P0, R9, R15, R4 ;  /* 0x0000000f09067225 */ /* 0x000fc80007800004 */
[----:B------:R-:W-:-:S04]  /*0d60*/  IMAD.WIDE.U32 R4, R9, R14, RZ ;  /* 0x0000000e09047225 */ /* 0x000fc800078e00ff */
[----:B------:R-:W-:Y:S01]  /*0d70*/  IMAD.X R9, RZ, RZ, RZ, P0 ;  /* 0x000000ffff097224 */ /* 0x000fe200000e06ff */
[----:B------:R-:W-:Y:S01]  /*0d80*/  IADD3 RZ, P0, R5, R6, RZ ;  /* 0x0000000605ff7210 */ /* 0x000fe20007f1e0ff */
[----:B------:R-:W-:-:S04]  /*0d90*/  IMAD.MOV.U32 R8, RZ, RZ, R7 ;  /* 0x000000ffff087224 */ /* 0x000fc800078e0007 */
[----:B------:R-:W-:-:S08]  /*0da0*/  IMAD.WIDE.U32.X R4, R13, R15, R8, P0 ;  /* 0x0000000f0d047225 */ /* 0x000fd000000e0408 */
.L_x_10:
[----:B------:R-:W1:Y:S01]  /*0db0*/  LDC.64 R20, c[0x0][0x640] ;  /* 0x00019000ff147b82 */ /* 0x000e620000000a00 */
[-C--:B------:R-:W-:Y:S01]  /*0dc0*/  SHF.R.U64 R22, R4, R10.reuse, R5 ;  /* 0x0000000a04167219 */ /* 0x080fe20000001205 */
[----:B------:R-:W-:Y:S01]  /*0dd0*/  IMAD.MOV.U32 R4, RZ, RZ, R19 ;  /* 0x000000ffff047224 */ /* 0x000fe200078e0013 */
[----:B------:R-:W-:Y:S01]  /*0de0*/  SHF.R.U32.HI R3, RZ, R10, R5 ;  /* 0x0000000aff037219 */ /* 0x000fe20000011605 */
[----:B------:R-:W-:Y:S01]  /*0df0*/  IMAD.MOV.U32 R5, RZ, RZ, R23 ;  /* 0x000000ffff057224 */ /* 0x000fe200078e0017 */
[----:B------:R-:W-:Y:S01]  /*0e00*/  IADD3 R7, P0, RZ, -R22, RZ ;  /* 0x80000016ff077210 */ /* 0x000fe20007f1e0ff */
[----:B0-----:R-:W-:Y:S02]  /*0e10*/  IMAD R23, R11, R12, R2 ;  /* 0x0000000c0b177224 */ /* 0x001fe400078e0202 */
[----:B------:R-:W0:Y:S01]  /*0e20*/  LDC R8, c[0x0][0x618] ;  /* 0x00018600ff087b82 */ /* 0x000e220000000800 */
[----:B------:R-:W-:Y:S02]  /*0e30*/  IMAD.MOV.U32 R11, RZ, RZ, 0x1 ;  /* 0x00000001ff0b7424 */ /* 0x000fe400078e00ff */
[----:B------:R-:W-:-:S02]  /*0e40*/  IMAD.X R3, RZ, RZ, ~R3, P0 ;  /* 0x000000ffff037224 */ /* 0x000fc400000e0e03 */
[----:B------:R-:W-:-:S03]  /*0e50*/  IMAD.WIDE.U32 R4, R7, R16, R4 ;  /* 0x0000001007047225 */ /* 0x000fc600078e0004 */
[----:B------:R-:W2:Y:S01]  /*0e60*/  LDC R14, c[0x0][0x608] ;  /* 0x00018200ff0e7b82 */ /* 0x000ea20000000800 */
[----:B------:R-:W-:-:S04]  /*0e70*/  IMAD R6, R3, R16, RZ ;  /* 0x0000001003067224 */ /* 0x000fc800078e02ff */
[----:B------:R-:W-:-:S03]  /*0e80*/  IMAD R3, R7, R17, R6 ;  /* 0x0000001107037224 */ /* 0x000fc600078e0206 */
[----:B------:R-:W3:Y:S01]  /*0e90*/  LDC R18, c[0x0][0x658] ;  /* 0x00019600ff127b82 */ /* 0x000ee20000000800 */
[----:B------:R-:W-:Y:S01]  /*0ea0*/  IMAD.IADD R3, R5, 0x1, R3 ;  /* 0x0000000105037824 */ /* 0x000fe200078e0203 */
[----:B-1----:R-:W-:Y:S01]  /*0eb0*/  ISETP.NE.U32.AND P0, PT, R20, RZ, PT ;  /* 0x000000ff1400720c */ /* 0x002fe20003f05070 */
[----:B------:R-:W-:-:S03]  /*0ec0*/  IMAD.MOV.U32 R5, RZ, RZ, -0x1 ;  /* 0xffffffffff057424 */ /* 0x000fc600078e00ff */
[----:B------:R-:W-:Y:S02]  /*0ed0*/  ISETP.NE.AND.EX P0, PT, R21, RZ, PT, P0 ;  /* 0x000000ff1500720c */ /* 0x000fe40003f05300 */
[----:B------:R-:W1:Y:S01]  /*0ee0*/  LDC R13, c[0x0][0x600] ;  /* 0x00018000ff0d7b82 */ /* 0x000e620000000800 */
[-CC-:B0-----:R-:W-:Y:S02]  /*0ef0*/  SHF.R.U64 R10, R4, R8.reuse, R3.reuse ;  /* 0x00000008040a7219 */ /* 0x181fe40000001203 */
[----:B------:R-:W-:-:S05]  /*0f00*/  SHF.R.U32.HI R3, RZ, R8, R3 ;  /* 0x00000008ff037219 */ /* 0x000fca0000011603 */
[----:B------:R-:W0:Y:S01]  /*0f10*/  LDC R15, c[0x0][0x648] ;  /* 0x00019200ff0f7b82 */ /* 0x000e220000000800 */
[-CC-:B--2---:R-:W-:Y:S02]  /*0f20*/  SHF.R.U64 R19, R10, R14.reuse, R3.reuse ;  /* 0x0000000e0a137219 */ /* 0x184fe40000001203 */
[----:B------:R-:W-:-:S05]  /*0f30*/  SHF.R.U32.HI R3, RZ, R14, R3 ;  /* 0x0000000eff037219 */ /* 0x000fca0000011603 */
[----:B------:R-:W2:Y:S01]  /*0f40*/  LDC R17, c[0x0][0x638] ;  /* 0x00018e00ff117b82 */ /* 0x000ea20000000800 */
[-C--:B---3--:R-:W-:Y:S02]  /*0f50*/  SHF.L.U32 R2, R5, R18.reuse, RZ ;  /* 0x0000001205027219 */ /* 0x088fe400000006ff */
[--C-:B------:R-:W-:Y:S02]  /*0f60*/  SHF.R.U64 R12, R19, R18, R3.reuse ;  /* 0x00000012130c7219 */ /* 0x100fe40000001203 */
[----:B------:R-:W-:Y:S02]  /*0f70*/  LOP3.LUT R8, RZ, R2, RZ, 0x33, !PT ;  /* 0x00000002ff087212 */ /* 0x000fe400078e33ff */
[----:B------:R-:W-:Y:S01]  /*0f80*/  SHF.R.U32.HI R3, RZ, R18, R3 ;  /* 0x00000012ff037219 */ /* 0x000fe20000011603 */
[----:B------:R-:W3:Y:S01]  /*0f90*/  LDC R16, c[0x0][0x610] ;  /* 0x00018400ff107b82 */ /* 0x000ee20000000800 */
[----:B------:R-:W-:Y:S01]  /*0fa0*/  IMAD.MOV.U32 R2, RZ, RZ, R12 ;  /* 0x000000ffff027224 */ /* 0x000fe200078e000c */
[----:B------:R-:W-:Y:S06]  /*0fb0*/  @!P0 BRA `(.L_x_11) ;  /* 0x0000000000288947 */ /* 0x000fec0003800000 */
[----:B------:R-:W4:Y:S02]  /*0fc0*/  LDC R7, c[0x0][0x64c] ;  /* 0x00019300ff077b82 */ /* 0x000f240000000800 */
[----:B----4-:R-:W-:-:S05]  /*0fd0*/  IADD3 R7, P0, R12, R7, RZ ;  /* 0x000000070c077210 */ /* 0x010fca0007f1e0ff */
        /* <DEDUP_REMOVED lines=8> */
.L_x_11:
[----:B0-----:R-:W-:Y:S01]  /*1060*/  SHF.R.U64 R4, R2, R15, R3 ;  /* 0x0000000f02047219 */ /* 0x001fe20000001203 */
[----:B-1----:R-:W-:Y:S01]  /*1070*/  VIADD R5, R13, 0xffffffff ;  /* 0xffffffff0d057836 */ /* 0x002fe20000000000 */
[----:B------:R-:W-:Y:S02]  /*1080*/  SHF.L.U32 R2, R11, R18, RZ ;  /* 0x000000120b027219 */ /* 0x000fe400000006ff */
[----:B------:R-:W-:Y:S01]  /*1090*/  LOP3.LUT R3, R19, R8, RZ, 0xc0, !PT ;  /* 0x0000000813037212 */ /* 0x000fe200078ec0ff */
[----:B------:R-:W-:Y:S01]  /*10a0*/  IMAD.MOV R6, RZ, RZ, -R4 ;  /* 0x000000ffff067224 */ /* 0x000fe200078e0a04 */
[----:B------:R-:W-:Y:S02]  /*10b0*/  SEL R0, R0, R23, !P4 ;  /* 0x0000001700007207 */ /* 0x000fe40006000000 */
[----:B------:R-:W-:Y:S01]  /*10c0*/  LOP3.LUT R5, R10, R5, RZ, 0xc0, !PT ;  /* 0x000000050a057212 */ /* 0x000fe200078ec0ff */
[----:B------:R-:W-:Y:S01]  /*10d0*/  IMAD R3, R2, R4, R3 ;  /* 0x0000000402037224 */ /* 0x000fe200078e0203 */
[----:B------:R-:W-:Y:S01]  /*10e0*/  R2UR UR22, R22 ;  /* 0x00000000161672ca */ /* 0x000fe200000e0000 */
[----:B--2---:R-:W-:-:S02]  /*10f0*/  IMAD R2, R6, R17, R12 ;  /* 0x0000001106027224 */ /* 0x004fc400078e020c */
[----:B---3--:R-:W-:Y:S02]  /*1100*/  IMAD R0, R3, R16, R0 ;  /* 0x0000001003007224 */ /* 0x008fe400078e0200 */
[----:B------:R-:W-:Y:S02]  /*1110*/  IMAD R3, R2, R13, R5 ;  /* 0x0000000d02037224 */ /* 0x000fe400078e0205 */
[----:B------:R-:W-:-:S03]  /*1120*/  IMAD.MOV.U32 R4, RZ, RZ, 0x1 ;  /* 0x00000001ff047424 */ /* 0x000fc600078e00ff */
[----:B------:R-:W-:Y:S02]  /*1130*/  SEL R2, R3, R0, !P4 ;  /* 0x0000000003027207 */ /* 0x000fe40006000000 */
[----:B------:R-:W-:-:S03]  /*1140*/  SEL R0, R0, R3, !P4 ;  /* 0x0000000300007207 */ /* 0x000fc60006000000 */
[----:B------:R1:W-:Y:S04]  /*1150*/  STL [R1+0x88], R2 ;  /* 0x0000880201007387 */ /* 0x0003e80000100800 */
[----:B------:R1:W-:Y:S02]  /*1160*/  STL [R1+0x8c], R0 ;  /* 0x00008c0001007387 */ /* 0x0003e40000100800 */
.L_x_9:
[----:B------:R-:W-:-:S08]  /*1170*/  NOP ;  /* 0x0000000000007918 */ /* 0x000fd00000000000 */
[----:B------:R-:W2:Y:S02]  /*1180*/  USETMAXREG.TRY_ALLOC.CTAPOOL UP0, 0xe8 ;  /* 0x000000e8000079c8 */ /* 0x000ea40008000600 */
[----:B--2---:R-:W-:-:S13]  /*1190*/  PLOP3.LUT P0, PT, PT, PT, UP0, 0x80, 0x0 ;  /* 0x000000000000781c */ /* 0x004fda0003f0f008 */
[----:B------:R-:W-:Y:S05]  /*11a0*/  @!P0 BRA `(.L_x_9) ;  /* 0xfffffffc00f08947 */ /* 0x000fea000383ffff */
[----:B------:R-:W-:Y:S01]  /*11b0*/  ULDC.64 UR4, c[0x0][0x598] ;  /* 0x0001660000047ab9 */ /* 0x000fe20000000a00 */
[----:B------:R-:W-:Y:S01]  /*11c0*/  ULDC.64 UR16, c[0x0][0x208] ;  /* 0x0000820000107ab9 */ /* 0x000fe20000000a00 */
[----:B------:R-:W-:-:S04]  /*11d0*/  ISETP.NE.U32.AND P0, PT, RZ, UR4, PT ;  /* 0x00000004ff007c0c */ /* 0x000fc8000bf05070 */
[----:B------:R-:W-:-:S13]  /*11e0*/  ISETP.NE.AND.EX P0, PT, RZ, UR5, PT, P0 ;  /* 0x00000005ff007c0c */ /* 0x000fda000bf05300 */
[----:B------:R-:W-:Y:S05]  /*11f0*/  @!P0 BRA `(.L_x_12) ;  /* 0x0000000000208947 */ /* 0x000fea0003800000 */
[----:B-1----:R-:W1:Y:S02]  /*1200*/  LDC.64 R2, c[0x0][0x598] ;  /* 0x00016600ff027b82 */ /* 0x002e640000000a00 */
[----:B-1----:R-:W2:Y:S02]  /*1210*/  LDG.E.64 R2, desc[UR16][R2.64] ;  /* 0x0000001002027981 */ /* 0x002ea4000c1e1b00 */
[----:B--2---:R-:W-:-:S04]  /*1220*/  ISETP.NE.U32.AND P0, PT, R2, RZ, PT ;  /* 0x000000ff0200720c */ /* 0x004fc80003f05070 */
[----:B------:R-:W-:-:S13]  /*1230*/  ISETP.NE.AND.EX P0, PT, R3, RZ, PT, P0 ;  /* 0x000000ff0300720c */ /* 0x000fda0003f05300 */
[----:B------:R-:W-:Y:S05]  /*1240*/  @!P0 BRA `(.L_x_12) ;  /* 0x00000000000c8947 */ /* 0x000fea0003800000 */
[----:B------:R-:W2:Y:S02]  /*1250*/  LD.E R2, desc[UR16][R2.64] ;  /* 0x0000001002027980 */ /* 0x000ea4000c101900 */
[----:B--2---:R-:W-:Y:S01]  /*1260*/  R2UR UR20, R2 ;  /* 0x00000000021472ca */ /* 0x004fe200000e0000 */
[----:B------:R-:W-:-:S14]  /*1270*/  BRA `(.L_x_13) ;  /* 0x0000000000247947 */ /* 0x000fdc0003800000 */
.L_x_12:
[----:B------:R-:W-:Y:S02]  /*1280*/  ULDC.64 UR4, c[0x0][0x588] ;  /* 0x0001620000047ab9 */ /* 0x000fe40000000a00 */
[----:B------:R-:W-:-:S04]  /*1290*/  ISETP.NE.U32.AND P0, PT, RZ, UR4, PT ;  /* 0x00000004ff007c0c */ /* 0x000fc8000bf05070 */
[----:B------:R-:W-:-:S13]  /*12a0*/  ISETP.NE.AND.EX P0, PT, RZ, UR5, PT, P0 ;  /* 0x00000005ff007c0c */ /* 0x000fda000bf05300 */
[----:B------:R-:W-:Y:S05]  /*12b0*/  @!P0 BRA `(.L_x_14) ;  /* 0x0000000000108947 */ /* 0x000fea0003800000 */
[----:B-1----:R-:W1:Y:S02]  /*12c0*/  LDC.64 R2, c[0x0][0x588] ;  /* 0x00016200ff027b82 */ /* 0x002e640000000a00 */
[----:B-1----:R-:W2:Y:S02]  /*12d0*/  LDG.E R2, desc[UR16][R2.64] ;  /* 0x0000001002027981 */ /* 0x002ea4000c1e1900 */
[----:B--2---:R-:W-:Y:S01]  /*12e0*/  R2UR UR20, R2 ;  /* 0x00000000021472ca */ /* 0x004fe200000e0000 */
[----:B------:R-:W-:-:S14]  /*12f0*/  BRA `(.L_x_13) ;  /* 0x0000000000047947 */ /* 0x000fdc0003800000 */
.L_x_14:
[----:B------:R-:W-:-:S05]  /*1300*/  ULDC UR20, c[0x0][0x580] ;  /* 0x0001600000147ab9 */ /* 0x000fca0000000800 */
.L_x_13:
[----:B------:R-:W-:Y:S02]  /*1310*/  ULDC.64 UR4, c[0x0][0x5a0] ;  /* 0x0001680000047ab9 */ /* 0x000fe40000000a00 */
        /* <DEDUP_REMOVED lines=11> */
.L_x_15:
        /* <DEDUP_REMOVED lines=8> */
.L_x_17:
[----:B------:R-:W-:-:S05]  /*1450*/  ULDC UR21, c[0x0][0x584] ;  /* 0x0001610000157ab9 */ /* 0x000fca0000000800 */
.L_x_16:
[----:B------:R-:W-:-:S13]  /*1460*/  LOP3.LUT P0, RZ, R4, 0xff, RZ, 0xc0, !PT ;  /* 0x000000ff04ff7812 */ /* 0x000fda000780c0ff */
[----:B------:R-:W-:Y:S05]  /*1470*/  @!P0 EXIT ;  /* 0x000000000000894d */ /* 0x000fea0003800000 */
[----:B------:R-:W-:Y:S01]  /*1480*/  ULDC UR4, c[0x0][0x28c] ;  /* 0x0000a30000047ab9 */ /* 0x000fe20000000800 */
[----:B------:R-:W-:Y:S02]  /*1490*/  ULOP3.LUT UR23, UR13, 0x1, URZ, 0xfc, !UPT ;  /* 0x000000010d177892 */ /* 0x000fe4000f8efc3f */
[----:B------:R-:W-:-:S04]  /*14a0*/  UIADD3 UR4, UR4, 0x1f, URZ ;  /* 0x0000001f04047890 */ /* 0x000fc8000fffe03f */
[----:B------:R-:W-:-:S04]  /*14b0*/  USHF.R.S32.HI UR5, URZ, 0x1f, UR4 ;  /* 0x0000001f3f057899 */ /* 0x000fc80008011404 */
[----:B------:R-:W-:-:S03]  /*14c0*/  ULEA.HI UR5, UR5, UR4, URZ, 0x5 ;  /* 0x0000000405057291 */ /* 0x000fc6000f8f283f */
[----:B------:R-:W-:Y:S01]  /*14d0*/  UMOV UR4, URZ ;  /* 0x0000003f00047c82 */ /* 0x000fe20008000000 */
[----:B------:R-:W-:-:S03]  /*14e0*/  USHF.R.S32.HI UR12, URZ, 0x5, UR5 ;  /* 0x000000053f0c7899 */ /* 0x000fc60008011405 */
[----:B------:R-:W-:-:S09]  /*14f0*/  UMOV UR5, URZ ;  /* 0x0000003f00057c82 */ /* 0x000fd20008000000 */
.L_x_300:
[----:B-1----:R-:W1:Y:S01]  /*1500*/  S2R R0, SR_TID.X ;  /* 0x0000000000007919 */ /* 0x002e620000002100 */
[----:B--2---:R-:W2:Y:S01]  /*1510*/  S2UR UR11, SR_CgaCtaId ;  /* 0x00000000000b79c3 */ /* 0x004ea20000008800 */
[----:B------:R-:W-:Y:S01]  /*1520*/  UMOV UR14, 0x400 ;  /* 0x00000400000e7882 */ /* 0x000fe20000000000 */
[----:B------:R-:W-:Y:S01]  /*1530*/  UMOV UR6, URZ ;  /* 0x0000003f00067c82 */ /* 0x000fe20008000000 */
[----:B------:R-:W-:Y:S01]  /*1540*/  STL [R1+0x74], RZ ;  /* 0x000074ff01007387 */ /* 0x000fe20000100800 */
[----:B------:R-:W-:Y:S01]  /*1550*/  UMOV UR7, URZ ;  /* 0x0000003f00077c82 */ /* 0x000fe20008000000 */
[----:B------:R-:W-:Y:S01]  /*1560*/  UMOV UR8, URZ ;  /* 0x0000003f00087c82 */ /* 0x000fe20008000000 */
[----:B------:R-:W-:Y:S01]  /*1570*/  UMOV UR18, UR5 ;  /* 0x0000000500127c82 */ /* 0x000fe20008000000 */
[----:B------:R-:W-:Y:S01]  /*1580*/  STL [R1+0x70], RZ ;  /* 0x000070ff01007387 */ /* 0x000fe20000100800 */
[----:B---3--:R-:W3:Y:S01]  /*1590*/  LDC R2, c[0x0][0x28c] ;  /* 0x0000a300ff027b82 */ /* 0x008ee20000000800 */
[----:B------:R-:W-:-:S02]  /*15a0*/  CS2R R4, SRZ ;  /* 0x0000000000047805 */ /* 0x000fc4000001ff00 */
[----:B------:R-:W-:Y:S01]  /*15b0*/  CS2R R6, SRZ ;  /* 0x0000000000067805 */ /* 0x000fe2000001ff00 */
[----:B------:R-:W-:Y:S01]  /*15c0*/  STL [R1+0x6c], RZ ;  /* 0x00006cff01007387 */ /* 0x000fe20000100800 */
[----:B------:R-:W-:Y:S02]  /*15d0*/  CS2R R8, SRZ ;  /* 0x0000000000087805 */ /* 0x000fe4000001ff00 */
[----:B------:R-:W-:Y:S02]  /*15e0*/  CS2R R10, SRZ ;  /* 0x00000000000a7805 */ /* 0x000fe4000001ff00 */
[----:B------:R-:W-:Y:S01]  /*15f0*/  CS2R R12, SRZ ;  /* 0x00000000000c7805 */ /* 0x000fe2000001ff00 */
[----:B------:R-:W-:Y:S01]  /*1600*/  STL [R1+0x68], RZ ;  /* 0x000068ff01007387 */ /* 0x000fe20000100800 */
[----:B------:R-:W-:Y:S02]  /*1610*/  CS2R R14, SRZ ;  /* 0x00000000000e7805 */ /* 0x000fe4000001ff00 */
[----:B------:R-:W-:-:S02]  /*1620*/  CS2R R16, SRZ ;  /* 0x0000000000107805 */ /* 0x000fc4000001ff00 */
[----:B0-----:R-:W-:Y:S01]  /*1630*/  CS2R R18, SRZ ;  /* 0x0000000000127805 */ /* 0x001fe2000001ff00 */
[----:B------:R-:W-:Y:S01]  /*1640*/  STL [R1+0x64], RZ ;  /* 0x000064ff01007387 */ /* 0x000fe20000100800 */
[----:B------:R-:W-:Y:S02]  /*1650*/  CS2R R20, SRZ ;  /* 0x0000000000147805 */ /* 0x000fe4000001ff00 */
[----:B------:R-:W-:Y:S02]  /*1660*/  CS2R R22, SRZ ;  /* 0x0000000000167805 */ /* 0x000fe4000001ff00 */
[----:B------:R-:W-:Y:S01]  /*1670*/  CS2R R152, SRZ ;  /* 0x0000000000987805 */ /* 0x000fe2000001ff00 */
[----:B------:R-:W-:Y:S01]  /*1680*/  STL [R1+0x60], RZ ;  /* 0x000060ff01007387 */ /* 0x000fe20000100800 */
[----:B--2---:R-:W-:Y:S01]  /*1690*/  ULEA UR14, UR11, UR14, 0x18 ;  /* 0x0000000e0b0e7291 */ /* 0x004fe2000f8ec03f */
[----:B------:R-:W-:Y:S02]  /*16a0*/  CS2R R154, SRZ ;  /* 0x00000000009a7805 */ /* 0x000fe4000001ff00 */
[----:B------:R-:W-:Y:S01]  /*16b0*/  CS2R R156, SRZ ;  /* 0x00000000009c7805 */ /* 0x000fe2000001ff00 */
[----:B------:R-:W-:Y:S01]  /*16c0*/  STL [R1+0x5c], RZ ;  /* 0x00005cff01007387 */ /* 0x000fe20000100800 */
[----:B------:R-:W-:-:S02]  /*16d0*/  CS2R R158, SRZ ;  /* 0x00000000009e7805 */ /* 0x000fc4000001ff00 */
[----:B------:R-:W-:Y:S02]  /*16e0*/  CS2R R160, SRZ ;  /* 0x0000000000a07805 */ /* 0x000fe4000001ff00 */
[----:B------:R-:W-:Y:S02]  /*16f0*/  CS2R R162, SRZ ;  /* 0x0000000000a27805 */ /* 0x000fe4000001ff00 */
[----:B-1----:R-:W-:Y:S01]  /*1700*/  LOP3.LUT R0, R0, 0x80, RZ, 0xc0, !PT ;  /* 0x0000008000007812 */ /* 0x002fe200078ec0ff */
[----:B------:R-:W-:Y:S01]  /*1710*/  STL [R1+0x58], RZ ;  /* 0x000058ff01007387 */ /* 0x000fe20000100800 */
[----:B---3--:R-:W-:Y:S02]  /*1720*/  ISETP.GE.AND P0, PT, R2, 0x1, PT ;  /* 0x000000010200780c */ /* 0x008fe40003f06270 */
[----:B------:R-:W-:Y:S02]  /*1730*/  CS2R R2, SRZ ;  /* 0x0000000000027805 */ /* 0x000fe4000001ff00 */
[----:B------:R-:W-:Y:S01]  /*1740*/  SHF.R.U32.HI R0, RZ, 0x7, R0 ;  /* 0x00000007ff007819 */ /* 0x000fe20000011600 */
[----:B------:R-:W-:Y:S01]  /*1750*/  STL [R1+0x54], RZ ;  /* 0x000054ff01007387 */ /* 0x000fe20000100800 */
[----:B------:R-:W-:-:S02]  /*1760*/  CS2R R164, SRZ ;  /* 0x0000000000a47805 */ /* 0x000fc4000001ff00 */
[----:B------:R-:W-:Y:S02]  /*1770*/  CS2R R166, SRZ ;  /* 0x0000000000a67805 */ /* 0x000fe4000001ff00 */
[----:B------:R-:W-:Y:S01]  /*1780*/  CS2R R168, SRZ ;  /* 0x0000000000a87805 */ /* 0x000fe2000001ff00 */
[----:B------:R-:W-:Y:S01]  /*1790*/  STL [R1+0x50], RZ ;  /* 0x000050ff01007387 */ /* 0x000fe20000100800 */
[----:B------:R-:W-:Y:S02]  /*17a0*/  CS2R R170, SRZ ;  /* 0x0000000000aa7805 */ /* 0x000fe4000001ff00 */
[----:B------:R-:W-:Y:S02]  /*17b0*/  CS2R R172, SRZ ;  /* 0x0000000000ac7805 */ /* 0x000fe4000001ff00 */
[----:B------:R-:W-:Y:S01]  /*17c0*/  CS2R R174, SRZ ;  /* 0x0000000000ae7805 */ /* 0x000fe2000001ff00 */
[----:B------:R-:W0:Y:S01]  /*17d0*/  SHFL.IDX PT, R0, R0, RZ, 0x1f ;  /* 0x00001fff00007589 */ /* 0x000e2200000e0000 */
[----:B------:R-:W-:-:S02]  /*17e0*/  CS2R R176, SRZ ;  /* 0x0000000000b07805 */ /* 0x000fc4000001ff00 */
[----:B------:R-:W-:Y:S02]  /*17f0*/  CS2R R178, SRZ ;  /* 0x0000000000b27805 */ /* 0x000fe4000001ff00 */
[----:B------:R-:W-:Y:S01]  /*1800*/  CS2R R180, SRZ ;  /* 0x0000000000b47805 */ /* 0x000fe2000001ff00 */
[----:B------:R1:W-:Y:S01]  /*1810*/  STL [R1+0x4c], RZ ;  /* 0x00004cff01007387 */ /* 0x0003e20000100800 */
[----:B------:R-:W-:Y:S02]  /*1820*/  CS2R R182, SRZ ;  /* 0x0000000000b67805 */ /* 0x000fe4000001ff00 */
[----:B------:R-:W-:Y:S02]  /*1830*/  CS2R R184, SRZ ;  /* 0x0000000000b87805 */ /* 0x000fe4000001ff00 */
[----:B------:R-:W-:Y:S01]  /*1840*/  CS2R R186, SRZ ;  /* 0x0000000000ba7805 */ /* 0x000fe2000001ff00 */
[----:B------:R1:W-:Y:S01]  /*1850*/  STL [R1+0x48], RZ ;  /* 0x000048ff01007387 */ /* 0x0003e20000100800 */
        /* <DEDUP_REMOVED lines=14> */
[----:B------:R-:W-:Y:S02]  /*1940*/  CS2R R210, SRZ ;  /* 0x0000000000d27805 */ /* 0x000fe4000001ff00 */
[----:B0-----:R-:W-:Y:S01]  /*1950*/  R2UR UR9, R0 ;  /* 0x00000000000972ca */ /* 0x001fe200000e0000 */
[----:B------:R1:W-:Y:S01]  /*1960*/  STL [R1+0x38], RZ ;  /* 0x000038ff01007387 */ /* 0x0003e20000100800 */
[----:B------:R-:W-:Y:S01]  /*1970*/  IMAD.MOV.U32 R0, RZ, RZ, RZ ;  /* 0x000000ffff007224 */ /* 0x000fe200078e00ff */
[----:B------:R-:W-:-:S02]  /*1980*/  CS2R R212, SRZ ;  /* 0x0000000000d47805 */ /* 0x000fc4000001ff00 */
[----:B------:R-:W-:Y:S01]  /*1990*/  CS2R R214, SRZ ;  /* 0x0000000000d67805 */ /* 0x000fe2000001ff00 */
[----:B------:R1:W-:Y:S01]  /*19a0*/  STL [R1+0x34], RZ ;  /* 0x000034ff01007387 */ /* 0x0003e20000100800 */
[----:B------:R-:W-:Y:S02]  /*19b0*/  CS2R R216, SRZ ;  /* 0x0000000000d87805 */ /* 0x000fe4000001ff00 */
[----:B------:R-:W-:Y:S02]  /*19c0*/  CS2R R218, SRZ ;  /* 0x0000000000da7805 */ /* 0x000fe4000001ff00 */
[----:B------:R-:W-:Y:S01]  /*19d0*/  CS2R R220, SRZ ;  /* 0x0000000000dc7805 */ /* 0x000fe2000001ff00 */
[----:B------:R1:W-:Y:S01]  /*19e0*/  STL [R1+0x30], RZ ;  /* 0x000030ff01007387 */ /* 0x0003e20000100800 */
[----:B------:R-:W-:Y:S02]  /*19f0*/  CS2R R222, SRZ ;  /* 0x0000000000de7805 */ /* 0x000fe4000001ff00 */
[----:B------:R-:W-:Y:S01]  /*1a00*/  CS2R R224, SRZ ;  /* 0x0000000000e07805 */ /* 0x000fe2000001ff00 */
[----:B------:R-:W-:Y:S01]  /*1a10*/  IMAD.MOV.U32 R226, RZ, RZ, RZ ;  /* 0x000000ffffe27224 */ /* 0x000fe200078e00ff */
[----:B------:R1:W-:Y:S01]  /*1a20*/  STL [R1+0x2c], RZ ;  /* 0x00002cff01007387 */ /* 0x0003e20000100800 */
[----:B------:R-:W-:Y:S01]  /*1a30*/  ULEA.HI UR10, UR9, UR9, URZ, 0x1 ;  /* 0x00000009090a7291 */ /* 0x000fe2000f8f083f */
[----:B------:R-:W-:Y:S01]  /*1a40*/  IMAD.U32 R227, RZ, RZ, UR4 ;  /* 0x00000004ffe37e24 */ /* 0x000fe2000f8e00ff */
[----:B------:R-:W-:Y:S01]  /*1a50*/  CS2R R88, SRZ ;  /* 0x0000000000587805 */ /* 0x000fe2000001ff00 */
[----:B------:R1:W-:Y:S01]  /*1a60*/  STL [R1+0x28], RZ ;  /* 0x000028ff01007387 */ /* 0x0003e20000100800 */
[----:B------:R-:W-:Y:S01]  /*1a70*/  ULOP3.LUT UR10, UR10, 0x1ffffe, URZ, 0xc0, !UPT ;  /* 0x001ffffe0a0a7892 */ /* 0x000fe2000f8ec03f */
[----:B------:R-:W-:-:S02]  /*1a80*/  CS2R R90, SRZ ;  /* 0x00000000005a7805 */ /* 0x000fc4000001ff00 */
[----:B------:R-:W-:Y:S01]  /*1a90*/  CS2R R92, SRZ ;  /* 0x00000000005c7805 */ /* 0x000fe2000001ff00 */
[----:B------:R1:W-:Y:S01]  /*1aa0*/  STL [R1+0x24], RZ ;  /* 0x000024ff01007387 */ /* 0x0003e20000100800 */
[----:B------:R-:W-:Y:S01]  /*1ab0*/  UIADD3 UR10, UR9, -UR10, URZ ;  /* 0x8000000a090a7290 */ /* 0x000fe2000fffe03f */
[----:B------:R-:W-:Y:S02]  /*1ac0*/  CS2R R94, SRZ ;  /* 0x00000000005e7805 */ /* 0x000fe4000001ff00 */
[----:B------:R-:W-:Y:S01]  /*1ad0*/  CS2R R96, SRZ ;  /* 0x0000000000607805 */ /* 0x000fe2000001ff00 */
[----:B------:R1:W-:Y:S01]  /*1ae0*/  STL [R1+0x20], RZ ;  /* 0x000020ff01007387 */ /* 0x0003e20000100800 */
[----:B------:R-:W-:Y:S01]  /*1af0*/  ULEA UR10, UR10, UR14, 0xb ;  /* 0x0000000e0a0a7291 */ /* 0x000fe2000f8e583f */
[----:B------:R-:W-:Y:S02]  /*1b00*/  CS2R R98, SRZ ;  /* 0x0000000000627805 */ /* 0x000fe4000001ff00 */
[----:B------:R-:W-:Y:S01]  /*1b10*/  CS2R R100, SRZ ;  /* 0x0000000000647805 */ /* 0x000fe2000001ff00 */
[----:B------:R1:W-:Y:S01]  /*1b20*/  STL [R1+0x1c], RZ ;  /* 0x00001cff01007387 */ /* 0x0003e20000100800 */
[----:B------:R-:W-:Y:S01]  /*1b30*/  UIADD3 UR10, UR10, 0x200, URZ ;  /* 0x000002000a0a7890 */ /* 0x000fe2000fffe03f */
[----:B------:R-:W-:-:S02]  /*1b40*/  CS2R R102, SRZ ;  /* 0x0000000000667805 */ /* 0x000fc4000001ff00 */
[----:B------:R-:W-:Y:S01]  /*1b50*/  CS2R R104, SRZ ;  /* 0x0000000000687805 */ /* 0x000fe2000001ff00 */
[----:B------:R1:W-:Y:S01]  /*1b60*/  STL [R1+0x18], RZ ;  /* 0x000018ff01007387 */ /* 0x0003e20000100800 */
[----:B------:R-:W-:Y:S01]  /*1b70*/  USHF.R.U32.HI UR10, URZ, 0x4, UR10 ;  /* 0x000000043f0a7899 */ /* 0x000fe2000801160a */
[----:B------:R-:W-:Y:S02]  /*1b80*/  CS2R R106, SRZ ;  /* 0x00000000006a7805 */ /* 0x000fe4000001ff00 */
[----:B------:R-:W-:Y:S01]  /*1b90*/  CS2R R108, SRZ ;  /* 0x00000000006c7805 */ /* 0x000fe2000001ff00 */
[----:B------:R1:W-:Y:S01]  /*1ba0*/  STL [R1+0x14], RZ ;  /* 0x000014ff01007387 */ /* 0x0003e20000100800 */
[----:B------:R-:W-:Y:S01]  /*1bb0*/  ULOP3.LUT UR15, UR10, 0x3fff, URZ, 0xc0, !UPT ;  /* 0x00003fff0a0f7892 */ /* 0x000fe2000f8ec03f */
        /* <DEDUP_REMOVED lines=18> */
[----:B------:R1:W-:Y:S01]  /*1ce0*/  STL [R1], RZ ;  /* 0x000000ff01007387 */ /* 0x0003e20000100800 */
[----:B------:R-:W-:-:S02]  /*1cf0*/  CS2R R138, SRZ ;  /* 0x00000000008a7805 */ /* 0x000fc4000001ff00 */
[----:B------:R-:W-:Y:S02]  /*1d00*/  CS2R R140, SRZ ;  /* 0x00000000008c7805 */ /* 0x000fe4000001ff00 */
[----:B------:R-:W-:Y:S02]  /*1d10*/  CS2R R142, SRZ ;  /* 0x00000000008e7805 */ /* 0x000fe4000001ff00 */
[----:B------:R-:W-:Y:S02]  /*1d20*/  CS2R R144, SRZ ;  /* 0x0000000000907805 */ /* 0x000fe4000001ff00 */
[----:B------:R-:W-:Y:S02]  /*1d30*/  CS2R R146, SRZ ;  /* 0x0000000000927805 */ /* 0x000fe4000001ff00 */
[----:B------:R-:W-:Y:S02]  /*1d40*/  CS2R R148, SRZ ;  /* 0x0000000000947805 */ /* 0x000fe4000001ff00 */
[----:B------:R-:W-:-:S02]  /*1d50*/  CS2R R150, SRZ ;  /* 0x0000000000967805 */ /* 0x000fc4000001ff00 */
[----:B------:R-:W-:Y:S02]  /*1d60*/  CS2R R24, SRZ ;  /* 0x0000000000187805 */ /* 0x000fe4000001ff00 */
[----:B------:R-:W-:Y:S02]  /*1d70*/  CS2R R26, SRZ ;  /* 0x00000000001a7805 */ /* 0x000fe4000001ff00 */
[----:B------:R-:W-:Y:S02]  /*1d80*/  CS2R R28, SRZ ;  /* 0x00000000001c7805 */ /* 0x000fe4000001ff00 */
[----:B----4-:R-:W-:Y:S02]  /*1d90*/  CS2R R30, SRZ ;  /* 0x00000000001e7805 */ /* 0x010fe4000001ff00 */
[----:B------:R-:W-:Y:S02]  /*1da0*/  CS2R R32, SRZ ;  /* 0x0000000000207805 */ /* 0x000fe4000001ff00 */
        /* <DEDUP_REMOVED lines=26> */
[----:B------:R-:W-:Y:S01]  /*1f50*/  CS2R R86, SRZ ;  /* 0x0000000000567805 */ /* 0x000fe2000001ff00 */
[----:B-1----:R-:W-:Y:S06]  /*1f60*/  @!P0 BRA `(.L_x_18) ;  /* 0x0000001000608947 */ /* 0x002fec0003800000 */
[----:B------:R-:W-:-:S06]  /*1f70*/  UISETP.NE.AND UP0, UPT, UR23, 0x3, UPT ;  /* 0x000000031700788c */ /* 0x000fcc000bf05270 */
[----:B------:R-:W-:-:S13]  /*1f80*/  PLOP3.LUT P1, PT, PT, PT, UP0, 0x80, 0x0 ;  /* 0x000000000000781c */ /* 0x000fda0003f2f008 */
[----:B------:R-:W-:Y:S05]  /*1f90*/  @!P1 BRA `(.L_x_19) ;  /* 0x0000000000049947 */ /* 0x000fea0003800000 */
[----:B------:R-:W-:Y:S01]  /*1fa0*/  BPT.TRAP 0x1 ;  /* 0x000000040000795c */ /* 0x000fe20000300000 */
.L_x_19:
[----:B------:R-:W-:Y:S01]  /*1fb0*/  ULEA UR7, UR5, UR14, 0x3 ;  /* 0x0000000e05077291 */ /* 0x000fe2000f8e183f */
[----:B------:R-:W-:-:S05]  /*1fc0*/  IMAD.U32 R0, RZ, RZ, UR4 ;  /* 0x00000004ff007e24 */ /* 0x000fca000f8e00ff */
[----:B------:R-:W-:-:S04]  /*1fd0*/  SHF.L.U32 R0, R0, 0x1f, RZ ;  /* 0x0000001f00007819 */ /* 0x000fc800000006ff */
[----:B------:R0:W1:Y:S01]  /*1fe0*/  SYNCS.PHASECHK.TRANS64.TRYWAIT P0, [UR7], R0 ;  /* 0x00000000ff0075a7 */ /* 0x0000620008000147 */
[----:B------:R-:W-:Y:S05]  /*1ff0*/  @!P1 BRA `(.L_x_20) ;  /* 0x0000000000049947 */ /* 0x000fea0003800000 */
[----:B------:R-:W-:Y:S01]  /*2000*/  BPT.TRAP 0x1 ;  /* 0x000000040000795c */ /* 0x000fe20000300000 */
.L_x_20:
[----:B------:R2:W-:Y:S01]  /*2010*/  STL [R1+0x74], RZ ;  /* 0x000074ff01007387 */ /* 0x0005e20000100800 */
[----:B------:R-:W-:Y:S01]  /*2020*/  UMOV UR6, 0x1 ;  /* 0x0000000100067882 */ /* 0x000fe20000000000 */
[----:B-1----:R-:W-:Y:S05]  /*2030*/  @P0 BRA `(.L_x_21) ;  /* 0x0000000000080947 */ /* 0x002fea0003800000 */
[----:B------:R-:W1:Y:S02]  /*2040*/  SYNCS.PHASECHK.TRANS64.TRYWAIT P0, [UR7], R0 ;  /* 0x00000000ff0075a7 */ /* 0x000e640008000147 */
[----:B-1----:R-:W-:Y:S05]  /*2050*/  @!P0 BRA `(.L_x_22) ;  /* 0x000000ec005c8947 */ /* 0x002fea0003800000 */
.L_x_21:
[----:B------:R3:W-:Y:S01]  /*2060*/  STL [R1+0x70], RZ ;  /* 0x000070ff01007387 */ /* 0x0007e20000100800 */
[----:B------:R-:W-:Y:S01]  /*2070*/  UIADD3 UR7, UR14, 0x24200, URZ ;  /* 0x000242000e077890 */ /* 0x000fe2000fffe03f */
[----:B------:R-:W-:Y:S01]  /*2080*/  WARPGROUP.ARRIVE ;  /* 0x00000000000079c5 */ /* 0x000fe20000000000 */
[----:B------:R-:W-:Y:S01]  /*2090*/  ULOP3.LUT UR8, UR15, 0x10000, URZ, 0xfc, !UPT ;  /* 0x000100000f087892 */ /* 0x000fe2000f8efc3f */
[----:B------:R3:W-:Y:S01]  /*20a0*/  STL [R1+0x6c], RZ ;  /* 0x00006cff01007387 */ /* 0x0007e20000100800 */
[----:B------:R-:W-:Y:S01]  /*20b0*/  USHF.R.U32.HI UR7, URZ, 0x4, UR7 ;  /* 0x000000043f077899 */ /* 0x000fe20008011607 */
[----:B01----:R-:W-:Y:S01]  /*20c0*/  IMAD.MOV.U32 R0, RZ, RZ, RZ ;  /* 0x000000ffff007224 */ /* 0x003fe200078e00ff */
[----:B------:R-:W-:Y:S01]  /*20d0*/  ULEA UR8, UR5, UR8, 0x9 ;  /* 0x0000000805087291 */ /* 0x000fe2000f8e483f */
[----:B------:R3:W-:Y:S01]  /*20e0*/  STL [R1+0x68], RZ ;  /* 0x000068ff01007387 */ /* 0x0007e20000100800 */
[----:B------:R-:W-:Y:S01]  /*20f0*/  ULOP3.LUT UR7, UR7, 0x3fff, URZ, 0xc0, !UPT ;  /* 0x00003fff07077892 */ /* 0x000fe2000f8ec03f */
[----:B------:R-:W-:Y:S01]  /*2100*/  CS2R R2, SRZ ;  /* 0x0000000000027805 */ /* 0x000fe2000001ff00 */
[----:B------:R-:W-:Y:S01]  /*2110*/  UMOV UR9, 0xc0000010 ;  /* 0xc000001000097882 */ /* 0x000fe20000000000 */
[----:B------:R3:W-:Y:S01]  /*2120*/  STL [R1+0x64], RZ ;  /* 0x000064ff01007387 */ /* 0x0007e20000100800 */
[----:B------:R-:W-:Y:S01]  /*2130*/  ULOP3.LUT UR7, UR7, 0x10000, URZ, 0xfc, !UPT ;  /* 0x0001000007077892 */ /* 0x000fe2000f8efc3f */
[----:B------:R-:W-:Y:S01]  /*2140*/  CS2R R4, SRZ ;  /* 0x0000000000047805 */ /* 0x000fe2000001ff00 */
[----:B------:R-:W-:Y:S01]  /*2150*/  UMOV UR11, 0xc0000010 ;  /* 0xc0000010000b7882 */ /* 0x000fe20000000000 */
[----:B------:R3:W-:Y:S01]  /*2160*/  STL [R1+0x60], RZ ;  /* 0x000060ff01007387 */ /* 0x0007e20000100800 */
[----:B------:R-:W-:Y:S01]  /*2170*/  ULEA UR10, UR5, UR7, 0x8 ;  /* 0x00000007050a7291 */ /* 0x000fe2000f8e403f */
[----:B------:R-:W-:-:S02]  /*2180*/  CS2R R6, SRZ ;  /* 0x0000000000067805 */ /* 0x000fc4000001ff00 */
[----:B------:R-:W-:Y:S01]  /*2190*/  CS2R R8, SRZ ;  /* 0x0000000000087805 */ /* 0x000fe2000001ff00 */
[----:B------:R3:W-:Y:S01]  /*21a0*/  STL [R1+0x5c], RZ ;  /* 0x00005cff01007387 */ /* 0x0007e20000100800 */
[----:B------:R-:W-:Y:S01]  /*21b0*/  ULDC UR7, c[0x0][0x50c] ;  /* 0x0001430000077ab9 */ /* 0x000fe20000000800 */
[----:B------:R-:W-:Y:S01]  /*21c0*/  CS2R R10, SRZ ;  /* 0x00000000000a7805 */ /* 0x000fe2000001ff00 */
[----:B------:R-:W-:Y:S01]  /*21d0*/  UISETP.NE.AND UP0, UPT, UR7, 0x1, UPT ;  /* 0x000000010700788c */ /* 0x000fe2000bf05270 */
[----:B------:R3:W-:Y:S01]  /*21e0*/  STL [R1+0x58], RZ ;  /* 0x000058ff01007387 */ /* 0x0007e20000100800 */
[----:B------:R-:W-:Y:S01]  /*21f0*/  CS2R R12, SRZ ;  /* 0x00000000000c7805 */ /* 0x000fe2000001ff00 */
[----:B------:R-:W-:Y:S01]  /*2200*/  QGMMA.64x128x32.F32.E5M2.E5M2 R88, gdesc[UR8], RZ, !UPT ;  /* 0x01e00000085879f3 */ /* 0x000fe2000c7038ff */
[----:B------:R-:W-:Y:S01]  /*2210*/  USEL UR7, URZ, 0x1, UP0 ;  /* 0x000000013f077887 */ /* 0x000fe20008000000 */
[----:B------:R3:W-:Y:S01]  /*2220*/  STL [R1+0x54], RZ ;  /* 0x000054ff01007387 */ /* 0x0007e20000100800 */
[----:B------:R-:W-:Y:S01]  /*2230*/  UIADD3 UR8, UR8, 0x100, URZ ;  /* 0x0000010008087890 */ /* 0x000fe2000fffe03f */
[----:B------:R-:W-:Y:S01]  /*2240*/  CS2R R14, SRZ ;  /* 0x00000000000e7805 */ /* 0x000fe2000001ff00 */
[----:B------:R-:W-:Y:S01]  /*2250*/  UMOV UR9, 0xc0000010 ;  /* 0xc000001000097882 */ /* 0x000fe20000000000 */
[----:B------:R3:W-:Y:S01]  /*2260*/  STL [R1+0x50], RZ ;  /* 0x000050ff01007387 */ /* 0x0007e20000100800 */
[----:B------:R-:W-:-:S02]  /*2270*/  ISETP.NE.AND P0, PT, RZ, UR7, PT ;  /* 0x00000007ff007c0c */ /* 0x000fc4000bf05270 */
[----:B------:R-:W-:Y:S02]  /*2280*/  CS2R R16, SRZ ;  /* 0x0000000000107805 */ /* 0x000fe4000001ff00 */
[----:B------:R-:W-:Y:S01]  /*2290*/  CS2R R18, SRZ ;  /* 0x0000000000127805 */ /* 0x000fe2000001ff00 */
[----:B------:R3:W-:Y:S01]  /*22a0*/  STL [R1+0x4c], RZ ;  /* 0x00004cff01007387 */ /* 0x0007e20000100800 */
[----:B------:R-:W-:Y:S01]  /*22b0*/  CS2R R20, SRZ ;  /* 0x0000000000147805 */ /* 0x000fe2000001ff00 */
[----:B------:R-:W-:Y:S01]  /*22c0*/  QGMMA.64x128x32.F32.E5M2.E5M2 R24, gdesc[UR8], RZ, !UPT, gsb0 ;  /* 0x01e00000081879f3 */ /* 0x000fe2000c0038ff */
[----:B------:R-:W-:Y:S01]  /*22d0*/  CS2R R22, SRZ ;  /* 0x0000000000167805 */ /* 0x000fe2000001ff00 */
[----:B------:R3:W-:Y:S01]  /*22e0*/  STL [R1+0x48], RZ ;  /* 0x000048ff01007387 */ /* 0x0007e20000100800 */
[----:B------:R-:W-:Y:S02]  /*22f0*/  CS2R R152, SRZ ;  /* 0x0000000000987805 */ /* 0x000fe4000001ff00 */
        /* <DEDUP_REMOVED lines=47> */
[----:B------:R-:W-:Y:S01]  /*25f0*/  CS2R R224, SRZ ;  /* 0x0000000000e07805 */ /* 0x000fe2000001ff00 */
[----:B------:R-:W-:Y:S02]  /*2600*/  IMAD.MOV.U32 R226, RZ, RZ, RZ ;  /* 0x000000ffffe27224 */ /* 0x000fe400078e00ff */
[----:B------:R3:W-:Y:S04]  /*2610*/  STL [R1+0x14], RZ ;  /* 0x000014ff01007387 */ /* 0x0007e80000100800 */
[----:B------:R3:W-:Y:S04]  /*2620*/  STL [R1+0x10], RZ ;  /* 0x000010ff01007387 */ /* 0x0007e80000100800 */
[----:B------:R3:W-:Y:S04]  /*2630*/  STL [R1+0xc], RZ ;  /* 0x00000cff01007387 */ /* 0x0007e80000100800 */
[----:B------:R3:W-:Y:S04]  /*2640*/  STL [R1+0x8], RZ ;  /* 0x000008ff01007387 */ /* 0x0007e80000100800 */
[----:B------:R3:W-:Y:S04]  /*2650*/  STL [R1+0x4], RZ ;  /* 0x000004ff01007387 */ /* 0x0007e80000100800 */
[----:B------:R3:W-:Y:S01]  /*2660*/  STL [R1], RZ ;  /* 0x000000ff01007387 */ /* 0x0007e20000100800 */
[----:B------:R-:W-:Y:S05]  /*2670*/  @!P0 BRA `(.L_x_23) ;  /* 0x0000000800808947 */ /* 0x000fea0003800000 */
[----:B------:R-:W-:Y:S02]  /*2680*/  WARPGROUP.DEPBAR.LE gsb0, 0x0 ;  /* 0x00008000000079c5 */ /* 0x000fe40000010000 */
[----:B------:R-:W-:-:S01]  /*2690*/  FADD R227, RZ, R58 ;  /* 0x0000003affe37221 */ /* 0x000fc20000000000 */
[----:B------:R-:W-:Y:S01]  /*26a0*/  FADD R226, RZ, R88 ;  /* 0x00000058ffe27221 */ /* 0x000fe20000000000 */
[----:B------:R-:W-:-:S01]  /*26b0*/  FADD R225, RZ, R89 ;  /* 0x00000059ffe17221 */ /* 0x000fc20000000000 */
[----:B------:R-:W-:Y:S01]  /*26c0*/  FADD R224, RZ, R90 ;  /* 0x0000005affe07221 */ /* 0x000fe20000000000 */
[----:B------:R-:W-:-:S01]  /*26d0*/  FADD R223, RZ, R91 ;  /* 0x0000005bffdf7221 */ /* 0x000fc20000000000 */
[----:B------:R0:W-:Y:S01]  /*26e0*/  STL [R1], R227 ;  /* 0x000000e301007387 */ /* 0x0001e20000100800 */
[----:B------:R-:W-:-:S01]  /*26f0*/  FADD R222, RZ, R92 ;  /* 0x0000005cffde7221 */ /* 0x000fc20000000000 */
[----:B------:R-:W-:Y:S01]  /*2700*/  FADD R221, RZ, R93 ;  /* 0x0000005dffdd7221 */ /* 0x000fe20000000000 */
[----:B------:R-:W-:-:S01]  /*2710*/  FADD R220, RZ, R94 ;  /* 0x0000005effdc7221 */ /* 0x000fc20000000000 */
[----:B------:R-:W-:Y:S01]  /*2720*/  FADD R219, RZ, R95 ;  /* 0x0000005fffdb7221 */ /* 0x000fe20000000000 */
[----:B------:R-:W-:-:S01]  /*2730*/  FADD R218, RZ, R96 ;  /* 0x00000060ffda7221 */ /* 0x000fc20000000000 */
[----:B------:R-:W-:Y:S01]  /*2740*/  FADD R217, RZ, R97 ;  /* 0x00000061ffd97221 */ /* 0x000fe20000000000 */
[----:B------:R-:W-:-:S01]  /*2750*/  FADD R216, RZ, R98 ;  /* 0x00000062ffd87221 */ /* 0x000fc20000000000 */
[----:B------:R-:W-:Y:S01]  /*2760*/  FADD R215, RZ, R99 ;  /* 0x00000063ffd77221 */ /* 0x000fe20000000000 */
[----:B------:R-:W-:-:S01]  /*2770*/  FADD R214, RZ, R100 ;  /* 0x00000064ffd67221 */ /* 0x000fc20000000000 */
[----:B0-----:R-:W-:Y:S01]  /*2780*/  FADD R227, RZ, R59 ;  /* 0x0000003bffe37221 */ /* 0x001fe20000000000 */
[----:B------:R-:W-:-:S01]  /*2790*/  FADD R213, RZ, R101 ;  /* 0x00000065ffd57221 */ /* 0x000fc20000000000 */
[----:B------:R-:W-:Y:S01]  /*27a0*/  FADD R212, RZ, R102 ;  /* 0x00000066ffd47221 */ /* 0x000fe20000000000 */
[----:B------:R-:W-:-:S01]  /*27b0*/  FADD R211, RZ, R103 ;  /* 0x00000067ffd37221 */ /* 0x000fc20000000000 */
[----:B------:R-:W-:Y:S01]  /*27c0*/  FADD R210, RZ, R104 ;  /* 0x00000068ffd27221 */ /* 0x000fe20000000000 */
[----:B------:R0:W-:Y:S01]  /*27d0*/  STL [R1+0x4], R227 ;  /* 0x000004e301007387 */ /* 0x0001e20000100800 */
        /* <DEDUP_REMOVED lines=93> */
[----:B------:R-:W-:Y:S01]  /*2db0*/  UMOV UR6, URZ ;  /* 0x0000003f00067c82 */ /* 0x000fe20008000000 */
[----:B0-----:R-:W-:-:S05]  /*2dc0*/  FADD R227, RZ, R66 ;  /* 0x00000042ffe37221 */ /* 0x001fca0000000000 */
[----:B------:R0:W-:Y:S02]  /*2dd0*/  STL [R1+0x20], R227 ;  /* 0x000020e301007387 */ /* 0x0001e40000100800 */
        /* <DEDUP_REMOVED lines=42> */
.L_x_23:
[----:B------:R-:W-:-:S04]  /*3080*/  UIADD3 UR18, UR5, 0x1, URZ ;  /* 0x0000000105127890 */ /* 0x000fc8000fffe03f */
[----:B------:R-:W-:-:S04]  /*3090*/  UISETP.NE.AND UP0, UPT, UR18, 0x12, UPT ;  /* 0x000000121200788c */ /* 0x000fc8000bf05270 */
[----:B------:R-:W-:Y:S02]  /*30a0*/  USEL UR8, URZ, 0x1, UP0 ;  /* 0x000000013f087887 */ /* 0x000fe40008000000 */
[----:B------:R-:W-:Y:S02]  /*30b0*/  USEL UR18, UR18, URZ, UP0 ;  /* 0x0000003f12127287 */ /* 0x000fe40008000000 */
[----:B------:R-:W-:-:S06]  /*30c0*/  ULOP3.LUT UR8, UR4, UR8, URZ, 0x3c, !UPT ;  /* 0x0000000804087292 */ /* 0x000fcc000f8e3c3f */
[----:B0-----:R-:W-:Y:S01]  /*30d0*/  IMAD.U32 R227, RZ, RZ, UR8 ;  /* 0x00000008ffe37e24 */ /* 0x001fe2000f8e00ff */
[----:B------:R-:W-:-:S06]  /*30e0*/  UMOV UR8, 0x1 ;  /* 0x0000000100087882 */ /* 0x000fcc0000000000 */
.L_x_18:
[----:B------:R-:W-:-:S04]  /*30f0*/  UISETP.LT.AND UP0, UPT, UR12, 0x1, UPT ;  /* 0x000000010c00788c */ /* 0x000fc8000bf01270 */
[----:B------:R-:W-:-:S04]  /*3100*/  USEL UR9, UR12, 0x1, UP0 ;  /* 0x000000010c097887 */ /* 0x000fc80008000000 */
[----:B------:R-:W-:-:S04]  /*3110*/  UIADD3 UR9, UR12, -UR9, URZ ;  /* 0x800000090c097290 */ /* 0x000fc8000fffe03f */
[----:B------:R-:W-:-:S06]  /*3120*/  UISETP.GE.AND UP0, UPT, UR9, 0x1, UPT ;  /* 0x000000010900788c */ /* 0x000fcc000bf06270 */
[----:B------:R-:W-:-:S13]  /*3130*/  PLOP3.LUT P0, PT, PT, PT, UP0, 0x80, 0x0 ;  /* 0x000000000000781c */ /* 0x000fda0003f0f008 */
[----:B------:R-:W-:Y:S05]  /*3140*/  @!P0 BRA `(.L_x_24) ;  /* 0x00000010009c8947 */ /* 0x000fea0003800000 */
[----:B------:R-:W-:Y:S01]  /*3150*/  IMAD.U32 R228, RZ, RZ, UR9 ;  /* 0x00000009ffe47e24 */ /* 0x000fe2000f8e00ff */
[----:B------:R-:W-:Y:S01]  /*3160*/  UMOV UR19, UR5 ;  /* 0x0000000500137c82 */ /* 0x000fe20008000000 */
[----:B------:R-:W-:-:S05]  /*3170*/  ULDC UR24, c[0x0][0x50c] ;  /* 0x0001430000187ab9 */ /* 0x000fca0000000800 */
.L_x_32:
[----:B------:R-:W-:-:S06]  /*3180*/  UISETP.NE.AND UP0, UPT, UR23, 0x3, UPT ;  /* 0x000000031700788c */ /* 0x000fcc000bf05270 */
[----:B------:R-:W-:-:S13]  /*3190*/  PLOP3.LUT P1, PT, PT, PT, UP0, 0x80, 0x0 ;  /* 0x000000000000781c */ /* 0x000fda0003f2f008 */
[----:B-1---5:R-:W-:Y:S05]  /*31a0*/  @!P1 BRA `(.L_x_25) ;  /* 0x0000000000049947 */ /* 0x022fea0003800000 */
[----:B------:R-:W-:Y:S01]  /*31b0*/  BPT.TRAP 0x1 ;  /* 0x000000040000795c */ /* 0x000fe20000300000 */
.L_x_25:
[----:B------:R-:W0:Y:S01]  /*31c0*/  S2UR UR9, SR_CgaCtaId ;  /* 0x00000000000979c3 */ /* 0x000e220000008800 */
[----:B------:R-:W-:Y:S01]  /*31d0*/  UMOV UR14, 0x400 ;  /* 0x00000400000e7882 */ /* 0x000fe20000000000 */
[----:B------:R-:W-:Y:S01]  /*31e0*/  SHF.L.U32 R229, R227, 0x1f, RZ ;  /* 0x0000001fe3e57819 */ /* 0x000fe200000006ff */
[----:B0-----:R-:W-:-:S04]  /*31f0*/  ULEA UR14, UR9, UR14, 0x18 ;  /* 0x0000000e090e7291 */ /* 0x001fc8000f8ec03f */
[----:B------:R-:W-:-:S09]  /*3200*/  ULEA UR9, UR18, UR14, 0x3 ;  /* 0x0000000e12097291 */ /* 0x000fd2000f8e183f */
[----:B------:R0:W1:Y:S01]  /*3210*/  SYNCS.PHASECHK.TRANS64.TRYWAIT P0, [UR9], R229 ;  /* 0x000000e5ff0075a7 */ /* 0x0000620008000149 */
[----:B------:R-:W-:Y:S05]  /*3220*/  @!P1 BRA `(.L_x_26) ;  /* 0x0000000000049947 */ /* 0x000fea0003800000 */
[----:B------:R-:W-:Y:S01]  /*3230*/  BPT.TRAP 0x1 ;  /* 0x000000040000795c */ /* 0x000fe20000300000 */
.L_x_26:
[----:B-1----:R-:W-:Y:S05]  /*3240*/  @P0 BRA `(.L_x_27) ;  /* 0x0000000000080947 */ /* 0x002fea0003800000 */
[----:B------:R-:W1:Y:S02]  /*3250*/  SYNCS.PHASECHK.TRANS64.TRYWAIT P0, [UR9], R229 ;  /* 0x000000e5ff0075a7 */ /* 0x000e640008000149 */
[----:B-1----:R-:W-:Y:S05]  /*3260*/  @!P0 BRA `(.L_x_28) ;  /* 0x000000d800f08947 */ /* 0x002fea0003800000 */
.L_x_27:
[----:B------:R-:W-:Y:S01]  /*3270*/  UIADD3 UR9, UR14, 0x24200, URZ ;  /* 0x000242000e097890 */ /* 0x000fe2000fffe03f */
[----:B------:R-:W-:Y:S01]  /*3280*/  WARPGROUP.ARRIVE ;  /* 0x00000000000079c5 */ /* 0x000fe20000000000 */
[----:B------:R-:W-:Y:S02]  /*3290*/  UISETP.NE.AND UP0, UPT, UR7, URZ, UPT ;  /* 0x0000003f0700728c */ /* 0x000fe4000bf05270 */
[----:B------:R-:W-:Y:S02]  /*32a0*/  USHF.R.U32.HI UR9, URZ, 0x4, UR9 ;  /* 0x000000043f097899 */ /* 0x000fe40008011609 */
[----:B------:R-:W-:Y:S02]  /*32b0*/  USEL UR8, UR8, URZ, !UP0 ;  /* 0x0000003f08087287 */ /* 0x000fe4000c000000 */
[----:B------:R-:W-:Y:S02]  /*32c0*/  ULOP3.LUT UR9, UR9, 0x3fff, URZ, 0xc0, !UPT ;  /* 0x00003fff09097892 */ /* 0x000fe4000f8ec03f */
[----:B------:R-:W-:-:S02]  /*32d0*/  ULOP3.LUT UR7, UR15, 0x10000, URZ, 0xfc, !UPT ;  /* 0x000100000f077892 */ /* 0x000fc4000f8efc3f */
[----:B------:R-:W-:Y:S02]  /*32e0*/  ULOP3.LUT UR9, UR9, 0x10000, URZ, 0xfc, !UPT ;  /* 0x0001000009097892 */ /* 0x000fe4000f8efc3f */
[----:B------:R-:W-:Y:S02]  /*32f0*/  UISETP.NE.U32.AND UP0, UPT, UR8, URZ, UPT ;  /* 0x0000003f0800728c */ /* 0x000fe4000bf05070 */
[----:B------:R-:W-:Y:S02]  /*3300*/  ULEA UR8, UR18, UR7, 0x9 ;  /* 0x0000000712087291 */ /* 0x000fe4000f8e483f */
[----:B------:R-:W-:Y:S01]  /*3310*/  ULEA UR10, UR18, UR9, 0x8 ;  /* 0x00000009120a7291 */ /* 0x000fe2000f8e403f */
[----:B------:R-:W-:Y:S02]  /*3320*/  UMOV UR11, 0xc0000010 ;  /* 0xc0000010000b7882 */ /* 0x000fe40000000000 */
[----:B------:R-:W-:Y:S01]  /*3330*/  UMOV UR9, 0xc0000010 ;  /* 0xc000001000097882 */ /* 0x000fe20000000000 */
[----:B------:R-:W-:-:S05]  /*3340*/  UIADD3 UR6, UR6, 0x1, URZ ;  /* 0x0000000106067890 */ /* 0x000fca000fffe03f */
[----:B------:R-:W-:Y:S01]  /*3350*/  QGMMA.64x128x32.F32.E5M2.E5M2 R88, gdesc[UR8], R88, UP0 ;  /* 0x01e00000085879f3 */ /* 0x000fe2000bf03858 */
[----:B------:R-:W-:Y:S01]  /*3360*/  UIADD3 UR8, UR8, 0x100, URZ ;  /* 0x0000010008087890 */ /* 0x000fe2000fffe03f */
[----:B------:R-:W-:-:S10]  /*3370*/  UMOV UR9, 0xc0000010 ;  /* 0xc000001000097882 */ /* 0x000fd40000000000 */
[----:B------:R-:W-:Y:S01]  /*3380*/  QGMMA.64x128x32.F32.E5M2.E5M2 R24, gdesc[UR8], R24, UP0, gsb0 ;  /* 0x01e00000081879f3 */ /* 0x000fe2000b803818 */
[----:B------:R-:W-:-:S04]  /*3390*/  UISETP.NE.AND UP0, UPT, UR6, UR24, UPT ;  /* 0x000000180600728c */ /* 0x000fc8000bf05270 */
[----:B------:R-:W-:-:S06]  /*33a0*/  USEL UR7, URZ, 0x1, UP0 ;  /* 0x000000013f077887 */ /* 0x000fcc0008000000 */
[----:B------:R-:W-:Y:S01]  /*33b0*/  ISETP.NE.AND P0, PT, RZ, UR7, PT ;  /* 0x00000007ff007c0c */ /* 0x000fe2000bf05270 */
[----:B------:R-:W-:-:S12]  /*33c0*/  WARPGROUP.DEPBAR.LE gsb0, 0x1 ;  /* 0x00008000000079c5 */ /* 0x000fd80000010100 */
[----:B------:R-:W-:Y:S05]  /*33d0*/  @!P0 BRA `(.L_x_29) ;  /* 0x0000000c00808947 */ /* 0x000fea0003800000 */
[----:B------:R-:W-:Y:S02]  /*33e0*/  WARPGROUP.DEPBAR.LE gsb0, 0x0 ;  /* 0x00008000000079c5 */ /* 0x000fe40000010000 */
[----:B------:R-:W-:-:S01]  /*33f0*/  FADD R226, R88, R226 ;  /* 0x000000e258e27221 */ /* 0x000fc20000000000 */
[----:B------:R-:W-:Y:S01]  /*3400*/  FADD R225, R89, R225 ;  /* 0x000000e159e17221 */ /* 0x000fe20000000000 */
[----:B------:R1:W-:Y:S01]  /*3410*/  STL [R1+0x90], R227 ;  /* 0x000090e301007387 */ /* 0x0003e20000100800 */
[----:B------:R-:W-:-:S01]  /*3420*/  FADD R224, R90, R224 ;  /* 0x000000e05ae07221 */ /* 0x000fc20000000000 */
[----:B------:R-:W-:Y:S01]  /*3430*/  FADD R223, R91, R223 ;  /* 0x000000df5bdf7221 */ /* 0x000fe20000000000 */
[----:B------:R-:W-:-:S01]  /*3440*/  FADD R222, R92, R222 ;  /* 0x000000de5cde7221 */ /* 0x000fc20000000000 */
[----:B------:R-:W-:Y:S01]  /*3450*/  FADD R221, R93, R221 ;  /* 0x000000dd5ddd7221 */ /* 0x000fe20000000000 */
[----:B-1----:R-:W4:Y:S04]  /*3460*/  LDL.LU R227, [R1+0x30] ;  /* 0x0000300001e37983 */ /* 0x002f280000300800 */
[----:B------:R1:W-:Y:S01]  /*3470*/  STL [R1+0x94], R226 ;  /* 0x000094e201007387 */ /* 0x0003e20000100800 */
[----:B------:R-:W-:-:S01]  /*3480*/  FADD R220, R94, R220 ;  /* 0x000000dc5edc7221 */ /* 0x000fc20000000000 */
[----:B------:R-:W-:-:S02]  /*3490*/  FADD R219, R95, R219 ;  /* 0x000000db5fdb7221 */ /* 0x000fc40000000000 */
[----:B-1----:R-:W2:Y:S04]  /*34a0*/  LDL.LU R226, [R1+0x2c] ;  /* 0x00002c0001e27983 */ /* 0x002ea80000300800 */
[----:B------:R1:W-:Y:S01]  /*34b0*/  STL [R1+0x98], R225 ;  /* 0x000098e101007387 */ /* 0x0003e20000100800 */
[----:B------:R-:W-:-:S03]  /*34c0*/  FADD R218, R96, R218 ;  /* 0x000000da60da7221 */ /* 0x000fc60000000000 */
[----:B-1----:R-:W3:Y:S04]  /*34d0*/  LDL.LU R225, [R1+0x28] ;  /* 0x0000280001e17983 */ /* 0x002ee80000300800 */
        /* <DEDUP_REMOVED lines=9> */
[----:B------:R1:W-:Y:S04]  /*3570*/  STL [R1+0xa8], R221 ;  /* 0x0000a8dd01007387 */ /* 0x0003e80000100800 */
        /* <DEDUP_REMOVED lines=12> */
[----:B-1----:R-:W3:Y:S01]  /*3640*/  LDL.LU R215, [R1] ;  /* 0x0000000001d77983 */ /* 0x002ee20000300800 */
[----:B------:R-:W-:-:S01]  /*3650*/  FADD R214, R100, R214 ;  /* 0x000000d664d67221 */ /* 0x000fc20000000000 */
[----:B------:R-:W-:Y:S01]  /*3660*/  FADD R213, R101, R213 ;  /* 0x000000d565d57221 */ /* 0x000fe20000000000 */
[----:B------:R-:W-:-:S01]  /*3670*/  FADD R212, R102, R212 ;  /* 0x000000d466d47221 */ /* 0x000fc20000000000 */
[----:B------:R-:W-:Y:S01]  /*3680*/  FADD R211, R103, R211 ;  /* 0x000000d367d37221 */ /* 0x000fe20000000000 */
[----:B------:R-:W-:-:S01]  /*3690*/  FADD R210, R104, R210 ;  /* 0x000000d268d27221 */ /* 0x000fc20000000000 */
[----:B------:R-:W-:Y:S01]  /*36a0*/  STL [R1+0xc4], R214 ;  /* 0x0000c4d601007387 */ /* 0x000fe20000100800 */
        /* <DEDUP_REMOVED lines=11> */
[----:B------:R1:W-:Y:S01]  /*3760*/  STL [R1+0xd0], R211 ;  /* 0x0000d0d301007387 */ /* 0x0003e20000100800 */
[----:B------:R-:W-:-:S01]  /*3770*/  FADD R200, R114, R200 ;  /* 0x000000c872c87221 */ /* 0x000fc20000000000 */
[----:B------:R-:W-:Y:S01]  /*3780*/  FADD R199, R115, R199 ;  /* 0x000000c773c77221 */ /* 0x000fe20000000000 */
        /* <DEDUP_REMOVED lines=69> */
[----:B-----5:R-:W-:Y:S01]  /*3be0*/  FADD R0, R57, R0 ;  /* 0x0000000039007221 */ /* 0x020fe20000000000 */
[----:B----4-:R-:W-:-:S01]  /*3bf0*/  FADD R227, R70, R227 ;  /* 0x000000e346e37221 */ /* 0x010fc20000000000 */
[----:B--2---:R-:W-:Y:S01]  /*3c00*/  FADD R226, R69, R226 ;  /* 0x000000e245e27221 */ /* 0x004fe20000000000 */
[----:B---3--:R-:W-:-:S01]  /*3c10*/  FADD R225, R68, R225 ;  /* 0x000000e144e17221 */ /* 0x008fc20000000000 */
        /* <DEDUP_REMOVED lines=9> */
[----:B------:R-:W-:-:S05]  /*3cb0*/  FADD R215, R58, R215 ;  /* 0x000000d73ad77221 */ /* 0x000fca0000000000 */
[----:B------:R2:W-:Y:S04]  /*3cc0*/  STL [R1], R215 ;  /* 0x000000d701007387 */ /* 0x0005e80000100800 */
[----:B------:R3:W-:Y:S04]  /*3cd0*/  STL [R1+0x4], R216 ;  /* 0x000004d801007387 */ /* 0x0007e80000100800 */
        /* <DEDUP_REMOVED lines=8> */
[----:B-1----:R-:W4:Y:S04]  /*3d60*/  LDL.LU R211, [R1+0x34] ;  /* 0x0000340001d37983 */ /* 0x002f280000300800 */
[----:B------:R1:W-:Y:S04]  /*3d70*/  STL [R1+0x28], R225 ;  /* 0x000028e101007387 */ /* 0x0003e80000100800 */
[----:B------:R-:W4:Y:S04]  /*3d80*/  LDL.LU R212, [R1+0x38] ;  /* 0x0000380001d47983 */ /* 0x000f280000300800 */
[----:B------:R1:W-:Y:S04]  /*3d90*/  STL [R1+0x2c], R226 ;  /* 0x00002ce201007387 */ /* 0x0003e80000100800 */
[----:B------:R-:W4:Y:S04]  /*3da0*/  LDL.LU R213, [R1+0x3c] ;  /* 0x00003c0001d57983 */ /* 0x000f280000300800 */
[----:B------:R1:W-:Y:S04]  /*3db0*/  STL [R1+0x30], R227 ;  /* 0x000030e301007387 */ /* 0x0003e80000100800 */
[----:B------:R-:W4:Y:S04]  /*3dc0*/  LDL.LU R214, [R1+0x40] ;  /* 0x0000400001d67983 */ /* 0x000f280000300800 */
[----:B--2---:R-:W2:Y:S04]  /*3dd0*/  LDL.LU R215, [R1+0x44] ;  /* 0x0000440001d77983 */ /* 0x004ea80000300800 */
[----:B---3--:R-:W3:Y:S04]  /*3de0*/  LDL.LU R216, [R1+0x48] ;  /* 0x0000480001d87983 */ /* 0x008ee80000300800 */
[----:B----4-:R-:W4:Y:S04]  /*3df0*/  LDL.LU R217, [R1+0x4c] ;  /* 0x00004c0001d97983 */ /* 0x010f280000300800 */
[----:B0-----:R-:W4:Y:S04]  /*3e00*/  LDL.LU R218, [R1+0x50] ;  /* 0x0000500001da7983 */ /* 0x001f280000300800 */
[----:B------:R-:W4:Y:S04]  /*3e10*/  LDL.LU R219, [R1+0x54] ;  /* 0x0000540001db7983 */ /* 0x000f280000300800 */
[----:B------:R-:W4:Y:S04]  /*3e20*/  LDL.LU R220, [R1+0x58] ;  /* 0x0000580001dc7983 */ /* 0x000f280000300800 */
[----:B------:R-:W4:Y:S04]  /*3e30*/  LDL.LU R221, [R1+0x5c] ;  /* 0x00005c0001dd7983 */ /* 0x000f280000300800 */
[----:B------:R-:W4:Y:S04]  /*3e40*/  LDL.LU R222, [R1+0x60] ;  /* 0x0000600001de7983 */ /* 0x000f280000300800 */
[----:B------:R-:W4:Y:S04]  /*3e50*/  LDL.LU R223, [R1+0x64] ;  /* 0x0000640001df7983 */ /* 0x000f280000300800 */
[----:B------:R-:W4:Y:S04]  /*3e60*/  LDL.LU R224, [R1+0x68] ;  /* 0x0000680001e07983 */ /* 0x000f280000300800 */
[----:B-1----:R-:W4:Y:S04]  /*3e70*/  LDL.LU R225, [R1+0x6c] ;  /* 0x00006c0001e17983 */ /* 0x002f280000300800 */
[----:B------:R-:W4:Y:S04]  /*3e80*/  LDL.LU R226, [R1+0x70] ;  /* 0x0000700001e27983 */ /* 0x000f280000300800 */
[----:B------:R-:W4:Y:S01]  /*3e90*/  LDL.LU R227, [R1+0x74] ;  /* 0x0000740001e37983 */ /* 0x000f220000300800 */
[----:B------:R-:W-:-:S05]  /*3ea0*/  FADD R211, R71, R211 ;  /* 0x000000d347d37221 */ /* 0x000fca0000000000 */
[----:B------:R0:W-:Y:S01]  /*3eb0*/  STL [R1+0x34], R211 ;  /* 0x000034d301007387 */ /* 0x0001e20000100800 */
[----:B------:R-:W-:-:S03]  /*3ec0*/  FADD R212, R72, R212 ;  /* 0x000000d448d47221 */ /* 0x000fc60000000000 */
[----:B0-----:R1:W5:Y:S01]  /*3ed0*/  LDL.LU R211, [R1+0xd0] ;  /* 0x0000d00001d37983 */ /* 0x0013620000300800 */
[----:B------:R-:W-:-:S03]  /*3ee0*/  FADD R213, R73, R213 ;  /* 0x000000d549d57221 */ /* 0x000fc60000000000 */
[----:B------:R0:W-:Y:S01]  /*3ef0*/  STL [R1+0x38], R212 ;  /* 0x000038d401007387 */ /* 0x0001e20000100800 */
[----:B------:R-:W-:-:S01]  /*3f00*/  FADD R214, R74, R214 ;  /* 0x000000d64ad67221 */ /* 0x000fc20000000000 */
[----:B--2---:R-:W-:Y:S02]  /*3f10*/  FADD R215, R75, R215 ;  /* 0x000000d74bd77221 */ /* 0x004fe40000000000 */
[----:B0-----:R1:W5:Y:S01]  /*3f20*/  LDL.LU R212, [R1+0xcc] ;  /* 0x0000cc0001d47983 */ /* 0x0013620000300800 */
[----:B---3--:R-:W-:-:S03]  /*3f30*/  FADD R216, R76, R216 ;  /* 0x000000d84cd87221 */ /* 0x008fc60000000000 */
[----:B------:R0:W-:Y:S01]  /*3f40*/  STL [R1+0x3c], R213 ;  /* 0x00003cd501007387 */ /* 0x0001e20000100800 */
[----:B----4-:R-:W-:-:S03]  /*3f50*/  FADD R217, R77, R217 ;  /* 0x000000d94dd97221 */ /* 0x010fc60000000000 */
[----:B0-----:R1:W5:Y:S01]  /*3f60*/  LDL.LU R213, [R1+0xc8] ;  /* 0x0000c80001d57983 */ /* 0x0013620000300800 */
[----:B------:R-:W-:-:S03]  /*3f70*/  FADD R218, R78, R218 ;  /* 0x000000da4eda7221 */ /* 0x000fc60000000000 */
[----:B------:R0:W-:Y:S01]  /*3f80*/  STL [R1+0x40], R214 ;  /* 0x000040d601007387 */ /* 0x0001e20000100800 */
[----:B------:R-:W-:-:S01]  /*3f90*/  FADD R219, R79, R219 ;  /* 0x000000db4fdb7221 */ /* 0x000fc20000000000 */
[----:B------:R-:W-:Y:S02]  /*3fa0*/  FADD R220, R80, R220 ;  /* 0x000000dc50dc7221 */ /* 0x000fe40000000000 */
[----:B0-----:R1:W5:Y:S04]  /*3fb0*/  LDL.LU R214, [R1+0xc4] ;  /* 0x0000c40001d67983 */ /* 0x0013680000300800 */
[----:B------:R0:W-:Y:S01]  /*3fc0*/  STL [R1+0x44], R215 ;  /* 0x000044d701007387 */ /* 0x0001e20000100800 */
[----:B------:R-:W-:-:S01]  /*3fd0*/  FADD R221, R81, R221 ;  /* 0x000000dd51dd7221 */ /* 0x000fc20000000000 */
[----:B------:R-:W-:-:S02]  /*3fe0*/  FADD R222, R82, R222 ;  /* 0x000000de52de7221 */ /* 0x000fc40000000000 */
[----:B0-----:R1:W5:Y:S04]  /*3ff0*/  LDL.LU R215, [R1+0xc0] ;  /* 0x0000c00001d77983 */ /* 0x0013680000300800 */
[----:B------:R0:W-:Y:S01]  /*4000*/  STL [R1+0x48], R216 ;  /* 0x000048d801007387 */ /* 0x0001e20000100800 */
[----:B------:R-:W-:-:S03]  /*4010*/  FADD R223, R83, R223 ;  /* 0x000000df53df7221 */ /* 0x000fc60000000000 */
        /* <DEDUP_REMOVED lines=13> */
[----:B------:R0:W-:Y:S04]  /*40f0*/  STL [R1+0x5c], R221 ;  /* 0x00005cdd01007387 */ /* 0x0001e80000100800 */
        /* <DEDUP_REMOVED lines=12> */
[----:B0-----:R1:W5:Y:S01]  /*41c0*/  LDL.LU R227, [R1+0x90] ;  /* 0x0000900001e37983 */ /* 0x0013620000300800 */
[----:B------:R-:W-:-:S05]  /*41d0*/  UMOV UR6, URZ ;  /* 0x0000003f00067c82 */ /* 0x000fca0008000000 */
.L_x_29:
[----:B------:R-:W-:Y:S05]  /*41e0*/  @!P1 BRA `(.L_x_30) ;  /* 0x0000000000049947 */ /* 0x000fea0003800000 */
[----:B------:R-:W-:Y:S01]  /*41f0*/  BPT.TRAP 0x1 ;  /* 0x000000040000795c */ /* 0x000fe20000300000 */
.L_x_30:
[----:B------:R4:W-:Y:S04]  /*4200*/  STL [R1+0x94], R2 ;  /* 0x0000940201007387 */ /* 0x0009e80000100800 */
[----:B----4-:R-:W4:Y:S04]  /*4210*/  LDL R2, [R1+0x78] ;  /* 0x0000780001027983 */ /* 0x010f280000100800 */
[----:B-----5:R0:W-:Y:S04]  /*4220*/  STL [R1+0x90], R0 ;  /* 0x0000900001007387 */ /* 0x0201e80000100800 */
[----:B0-----:R-:W2:Y:S01]  /*4230*/  LDL R0, [R1+0x7c] ;  /* 0x00007c0001007983 */ /* 0x001ea20000100800 */
[----:B------:R-:W-:Y:S01]  /*4240*/  IMAD.U32 R229, RZ, RZ, UR19 ;  /* 0x00000013ffe57e24 */ /* 0x000fe2000f8e00ff */
[----:B----4-:R-:W-:-:S02]  /*4250*/  ISETP.NE.AND P0, PT, R2, RZ, PT ;  /* 0x000000ff0200720c */ /* 0x010fc40003f05270 */
[----:B------:R0:W5:Y:S11]  /*4260*/  LDL.LU R2, [R1+0x94] ;  /* 0x0000940001027983 */ /* 0x0001760000300800 */
[----:B------:R-:W-:-:S05]  /*4270*/  @P0 LEA R229, R229, UR14, 0x3 ;  /* 0x0000000ee5e50c11 */ /* 0x000fca000f8e18ff */
[----:B------:R-:W-:-:S05]  /*4280*/  @P0 VIADD R229, R229, 0x90 ;  /* 0x00000090e5e50836 */ /* 0x000fca0000000000 */
[----:B--2---:R-:W-:Y:S02]  /*4290*/  @P0 PRMT R229, R0, 0x654, R229 ;  /* 0x0000065400e50816 */ /* 0x004fe400000000e5 */
[----:B------:R0:W5:Y:S01]  /*42a0*/  LDL.LU R0, [R1+0x90] ;  /* 0x0000900001007983 */ /* 0x0001620000300800 */
[----:B------:R-:W-:Y:S01]  /*42b0*/  UISETP.GT.U32.AND UP0, UPT, UR13, 0x1, UPT ;  /* 0x000000010d00788c */ /* 0x000fe2000bf04070 */
[----:B------:R0:W-:Y:S05]  /*42c0*/  @P0 SYNCS.ARRIVE.TRANS64.RED.A1T0 RZ, [R229+URZ], RZ ;  /* 0x000000ffe5ff09a7 */ /* 0x0001ea000810043f */
[----:B------:R-:W-:-:S13]  /*42d0*/  PLOP3.LUT P0, PT, PT, PT, UP0, 0x80, 0x0 ;  /* 0x000000000000781c */ /* 0x000fda0003f0f008 */
[----:B0-----:R-:W-:Y:S05]  /*42e0*/  @P0 BRA `(.L_x_31) ;  /* 0x0000000000040947 */ /* 0x001fea0003800000 */
[----:B------:R-:W-:Y:S01]  /*42f0*/  BPT.TRAP 0x1 ;  /* 0x000000040000795c */ /* 0x000fe20000300000 */
.L_x_31:
[----:B------:R-:W-:Y:S01]  /*4300*/  UIADD3 UR18, UR18, 0x1, URZ ;  /* 0x0000000112127890 */ /* 0x000fe2000fffe03f */
[C---:B------:R-:W-:Y:S01]  /*4310*/  ISETP.GT.AND P0, PT, R228.reuse, 0x1, PT ;  /* 0x00000001e400780c */ /* 0x040fe20003f04270 */
[----:B------:R-:W-:Y:S01]  /*4320*/  UIADD3 UR19, UR19, 0x1, URZ ;  /* 0x0000000113137890 */ /* 0x000fe2000fffe03f */
[----:B------:R-:W-:Y:S01]  /*4330*/  VIADD R228, R228, 0xffffffff ;  /* 0xffffffffe4e47836 */ /* 0x000fe20000000000 */
[----:B------:R-:W-:Y:S02]  /*4340*/  UISETP.NE.AND UP0, UPT, UR18, 0x12, UPT ;  /* 0x000000121200788c */ /* 0x000fe4000bf05270 */
[----:B------:R-:W-:Y:S02]  /*4350*/  UISETP.NE.AND UP1, UPT, UR19, 0x12, UPT ;  /* 0x000000121300788c */ /* 0x000fe4000bf25270 */
[----:B------:R-:W-:Y:S02]  /*4360*/  USEL UR8, URZ, 0x1, UP0 ;  /* 0x000000013f087887 */ /* 0x000fe40008000000 */
[----:B------:R-:W-:-:S02]  /*4370*/  USEL UR18, UR18, URZ, UP0 ;  /* 0x0000003f12127287 */ /* 0x000fc40008000000 */
[----:B------:R-:W-:Y:S02]  /*4380*/  USEL UR19, UR19, URZ, UP1 ;  /* 0x0000003f13137287 */ /* 0x000fe40008800000 */
[----:B------:R-:W-:Y:S01]  /*4390*/  LOP3.LUT R227, R227, UR8, RZ, 0x3c, !PT ;  /* 0x00000008e3e37c12 */ /* 0x000fe2000f8e3cff */
[----:B------:R-:W-:Y:S01]  /*43a0*/  UMOV UR8, 0x1 ;  /* 0x0000000100087882 */ /* 0x000fe20000000000 */
[----:B------:R-:W-:Y:S08]  /*43b0*/  @P0 BRA `(.L_x_32) ;  /* 0xffffffec00700947 */ /* 0x000ff0000383ffff */
.L_x_24:
[----:B------:R-:W-:-:S04]  /*43c0*/  UISETP.NE.AND UP0, UPT, UR6, URZ, UPT ;  /* 0x0000003f0600728c */ /* 0x000fc8000bf05270 */
[----:B------:R-:W-:-:S06]  /*43d0*/  USEL UR6, URZ, 0x1, !UP0 ;  /* 0x000000013f067887 */ /* 0x000fcc000c000000 */
[----:B------:R-:W-:-:S13]  /*43e0*/  ISETP.NE.AND P0, PT, RZ, UR6, PT ;  /* 0x00000006ff007c0c */ /* 0x000fda000bf05270 */
[----:B------:R-:W-:Y:S05]  /*43f0*/  @!P0 BRA `(.L_x_33) ;  /* 0x0000000c00dc8947 */ /* 0x000fea0003800000 */
[----:B------:R-:W4:Y:S04]  /*4400*/  LDL.LU R227, [R1+0x74] ;  /* 0x0000740001e37983 */ /* 0x000f280000300800 */
[----:B----4-:R0:W-:Y:S04]  /*4410*/  STL [R1+0x90], R227 ;  /* 0x000090e301007387 */ /* 0x0101e80000100800 */
[----:B0-----:R-:W4:Y:S04]  /*4420*/  LDL.LU R227, [R1+0x70] ;  /* 0x0000700001e37983 */ /* 0x001f280000300800 */
        /* <DEDUP_REMOVED lines=55> */
[----:B0-----:R-:W4:Y:S01]  /*47a0*/  LDL.LU R227, [R1] ;  /* 0x0000000001e37983 */ /* 0x001f220000300800 */
[----:B------:R-:W-:-:S02]  /*47b0*/  WARPGROUP.DEPBAR.LE gsb0, 0x0 ;  /* 0x00008000000079c5 */ /* 0x000fc40000010000 */
[----:B------:R-:W-:Y:S01]  /*47c0*/  FADD R226, R88, R226 ;  /* 0x000000e258e27221 */ /* 0x000fe20000000000 */
        /* <DEDUP_REMOVED lines=95> */
[----:B-----5:R-:W-:Y:S01]  /*4dc0*/  FADD R2, R56, R2 ;  /* 0x0000000238027221 */ /* 0x020fe20000000000 */
[----:B------:R-:W-:Y:S01]  /*4dd0*/  FADD R0, R57, R0 ;  /* 0x0000000039007221 */ /* 0x000fe20000000000 */
[----:B----4-:R-:W-:-:S05]  /*4de0*/  FADD R227, R58, R227 ;  /* 0x000000e33ae37221 */ /* 0x010fca0000000000 */
[----:B------:R0:W-:Y:S04]  /*4df0*/  STL [R1], R227 ;  /* 0x000000e301007387 */ /* 0x0001e80000100800 */
[----:B0-----:R-:W4:Y:S02]  /*4e00*/  LDL.LU R227, [R1+0x100] ;  /* 0x0001000001e37983 */ /* 0x001f240000300800 */
[----:B----4-:R-:W-:-:S05]  /*4e10*/  FADD R227, R59, R227 ;  /* 0x000000e33be37221 */ /* 0x010fca0000000000 */
[----:B------:R0:W-:Y:S04]  /*4e20*/  STL [R1+0x4], R227 ;  /* 0x000004e301007387 */ /* 0x0001e80000100800 */
        /* <DEDUP_REMOVED lines=83> */
[----:B------:R0:W-:Y:S02]  /*5360*/  STL [R1+0x74], R227 ;  /* 0x000074e301007387 */ /* 0x0001e40000100800 */
.L_x_33:
[----:B------:R-:W-:Y:S02]  /*5370*/  WARPGROUP.DEPBAR.LE gsb0, 0x0 ;  /* 0x00008000000079c5 */ /* 0x000fe40000010000 */
[----:B------:R-:W4:Y:S02]  /*5380*/  LDC R24, c[0x0][0x28c] ;  /* 0x0000a300ff187b82 */ /* 0x000f240000000800 */
[----:B----4-:R-:W-:-:S13]  /*5390*/  ISETP.GE.AND P0, PT, R24, 0x1, PT ;  /* 0x000000011800780c */ /* 0x010fda0003f06270 */
[----:B------:R-:W-:Y:S05]  /*53a0*/  @!P0 BRA `(.L_x_34) ;  /* 0x0000000000648947 */ /* 0x000fea0003800000 */
[----:B------:R-:W-:-:S06]  /*53b0*/  UISETP.NE.AND UP0, UPT, UR23, 0x3, UPT ;  /* 0x000000031700788c */ /* 0x000fcc000bf05270 */
[----:B------:R-:W-:-:S13]  /*53c0*/  PLOP3.LUT P0, PT, PT, PT, UP0, 0x80, 0x0 ;  /* 0x000000000000781c */ /* 0x000fda0003f0f008 */
[----:B------:R-:W-:Y:S05]  /*53d0*/  @!P0 BRA `(.L_x_35) ;  /* 0x0000000000048947 */ /* 0x000fea0003800000 */
[----:B------:R-:W-:Y:S01]  /*53e0*/  BPT.TRAP 0x1 ;  /* 0x000000040000795c */ /* 0x000fe20000300000 */
.L_x_35:
[----:B0-----:R-:W4:Y:S01]  /*53f0*/  LDL R227, [R1+0x78] ;  /* 0x0000780001e37983 */ /* 0x001f220000100800 */
[----:B------:R-:W-:Y:S01]  /*5400*/  BSSY B0, `(.L_x_36) ;  /* 0x000000f000007945 */ /* 0x000fe20003800000 */
[----:B----4-:R-:W-:-:S13]  /*5410*/  ISETP.NE.AND P0, PT, R227, RZ, PT ;  /* 0x000000ffe300720c */ /* 0x010fda0003f05270 */
[----:B------:R-:W-:Y:S05]  /*5420*/  @!P0 BRA `(.L_x_37) ;  /* 0x0000000000308947 */ /* 0x000fea0003800000 */
[----:B------:R-:W4:Y:S01]  /*5430*/  LDL R227, [R1+0x7c] ;  /* 0x00007c0001e37983 */ /* 0x000f220000100800 */
[----:B------:R-:W-:-:S04]  /*5440*/  UISETP.LT.AND UP0, UPT, UR12, 0x1, UPT ;  /* 0x000000010c00788c */ /* 0x000fc8000bf01270 */
[----:B------:R-:W-:-:S04]  /*5450*/  USEL UR8, UR12, 0x1, UP0 ;  /* 0x000000010c087887 */ /* 0x000fc80008000000 */
[----:B------:R-:W-:-:S04]  /*5460*/  UIADD3 UR8, UR5, UR12, -UR8 ;  /* 0x0000000c05087290 */ /* 0x000fc8000fffe808 */
[----:B------:R-:W-:-:S04]  /*5470*/  UIMAD.WIDE.U32 UR6, UR8, 0x38e38e39, URZ ;  /* 0x38e38e39080678a5 */ /* 0x000fc8000f8e003f */
[----:B------:R-:W-:-:S04]  /*5480*/  USHF.R.U32.HI UR6, URZ, 0x2, UR7 ;  /* 0x000000023f067899 */ /* 0x000fc80008011607 */
[----:B------:R-:W-:-:S04]  /*5490*/  UIMAD UR8, UR6, -0x12, UR8 ;  /* 0xffffffee060878a4 */ /* 0x000fc8000f8e0208 */
[----:B------:R-:W-:-:S04]  /*54a0*/  ULEA UR8, UR8, UR14, 0x3 ;  /* 0x0000000e08087291 */ /* 0x000fc8000f8e183f */
[----:B------:R-:W-:-:S06]  /*54b0*/  UIADD3 UR8, UR8, 0x90, URZ ;  /* 0x0000009008087890 */ /* 0x000fcc000fffe03f */
[----:B------:R-:W-:-:S05]  /*54c0*/  IMAD.U32 R24, RZ, RZ, UR8 ;  /* 0x00000008ff187e24 */ /* 0x000fca000f8e00ff */
[----:B----4-:R-:W-:-:S04]  /*54d0*/  PRMT R24, R227, 0x654, R24 ;  /* 0x00000654e3187816 */ /* 0x010fc80000000018 */
[----:B------:R0:W-:Y:S03]  /*54e0*/  SYNCS.ARRIVE.TRANS64.RED.A1T0 RZ, [R24+URZ], RZ ;  /* 0x000000ff18ff79a7 */ /* 0x0001e6000810043f */
.L_x_37:
[----:B------:R-:W-:Y:S05]  /*54f0*/  BSYNC B0 ;  /* 0x0000000000007941 */ /* 0x000fea0003800000 */
.L_x_36:
[----:B------:R-:W-:-:S06]  /*5500*/  UISETP.GT.U32.AND UP0, UPT, UR13, 0x1, UPT ;  /* 0x000000010d00788c */ /* 0x000fcc000bf04070 */
[----:B------:R-:W-:-:S13]  /*5510*/  PLOP3.LUT P0, PT, PT, PT, UP0, 0x80, 0x0 ;  /* 0x000000000000781c */ /* 0x000fda0003f0f008 */
[----:B------:R-:W-:Y:S05]  /*5520*/  @P0 BRA `(.L_x_34) ;  /* 0x0000000000040947 */ /* 0x000fea0003800000 */
[----:B------:R-:W-:Y:S01]  /*5530*/  BPT.TRAP 0x1 ;  /* 0x000000040000795c */ /* 0x000fe20000300000 */
.L_x_34:
[----:B-----5:R4:W-:Y:S01]  /*5540*/  STL [R1+0x94], R2 ;  /* 0x0000940201007387 */ /* 0x0209e20000100800 */
[----:B------:R-:W1:Y:S01]  /*5550*/  LDC R29, c[0x0][0x288] ;  /* 0x0000a200ff1d7b82 */ /* 0x000e620000000800 */
[----:B------:R-:W-:Y:S02]  /*5560*/  UIADD3 UR9, UR12, UR5, URZ ;  /* 0x000000050c097290 */ /* 0x000fe4000fffe03f */
[----:B------:R-:W-:Y:S01]  /*5570*/  USHF.R.S32.HI UR10, URZ, 0x1f, UR22 ;  /* 0x0000001f3f0a7899 */ /* 0x000fe20008011416 */
[----:B------:R-:W-:Y:S01]  /*5580*/  ULDC.64 UR6, c[0x0][0x5d0] ;  /* 0x0001740000067ab9 */ /* 0x000fe20000000a00 */
[----:B------:R-:W-:Y:S01]  /*5590*/  ULDC UR11, c[0x0][0x284] ;  /* 0x0000a100000b7ab9 */ /* 0x000fe20000000800 */
[----:B----4-:R-:W4:Y:S04]  /*55a0*/  LDL.LU R2, [R1+0x88] ;  /* 0x0000880001027983 */ /* 0x010f280000300800 */
[----:B------:R2:W-:Y:S04]  /*55b0*/  STL [R1+0x90], R0 ;  /* 0x0000900001007387 */ /* 0x0005e80000100800 */
[----:B0-----:R-:W3:Y:S01]  /*55c0*/  LDL.LU R227, [R1+0x8c] ;  /* 0x00008c0001e37983 */ /* 0x001ee20000300800 */
[----:B--2---:R-:W0:Y:S02]  /*55d0*/  S2R R0, SR_TID.X ;  /* 0x0000000000007919 */ /* 0x004e240000002100 */
[----:B0-----:R-:W-:-:S02]  /*55e0*/  SHF.R.U32.HI R24, RZ, 0x2, R0 ;  /* 0x00000002ff187819 */ /* 0x001fc40000011600 */
[----:B------:R-:W-:Y:S02]  /*55f0*/  LOP3.LUT R26, R0, 0x60, RZ, 0xc0, !PT ;  /* 0x00000060001a7812 */ /* 0x000fe400078ec0ff */
[----:B------:R-:W-:Y:S02]  /*5600*/  SHF.R.U32.HI R27, RZ, 0x7, R0 ;  /* 0x00000007ff1b7819 */ /* 0x000fe40000011600 */
[----:B------:R-:W-:Y:S02]  /*5610*/  LOP3.LUT R25, R24, 0x7, RZ, 0xc0, !PT ;  /* 0x0000000718197812 */ /* 0x000fe400078ec0ff */
[----:B------:R-:W-:Y:S02]  /*5620*/  SHF.R.U32.HI R28, RZ, 0x1, R26 ;  /* 0x00000001ff1c7819 */ /* 0x000fe4000001161a */
[----:B------:R-:W-:Y:S02]  /*5630*/  LOP3.LUT R24, R27, 0x1, RZ, 0xc0, !PT ;  /* 0x000000011b187812 */ /* 0x000fe400078ec0ff */
[----:B------:R-:W-:Y:S01]  /*5640*/  IADD3 R27, RZ, -R28, -R25 ;  /* 0x8000001cff1b7210 */ /* 0x000fe20007ffe819 */
[----:B------:R-:W-:-:S02]  /*5650*/  IMAD.SHL.U32 R32, R0, 0x2, RZ ;  /* 0x0000000200207824 */ /* 0x000fc400078e00ff */
[C---:B------:R-:W-:Y:S02]  /*5660*/  IMAD.SHL.U32 R26, R24.reuse, 0x40, RZ ;  /* 0x00000040181a7824 */ /* 0x040fe400078e00ff */
[----:B------:R-:W-:Y:S01]  /*5670*/  IMAD R42, R24, -0x40, R27 ;  /* 0xffffffc0182a7824 */ /* 0x000fe200078e021b */
[----:B------:R-:W-:Y:S01]  /*5680*/  LOP3.LUT R24, R0, 0x3, RZ, 0xc0, !PT ;  /* 0x0000000300187812 */ /* 0x000fe200078ec0ff */
[----:B----4-:R-:W-:Y:S02]  /*5690*/  IMAD.SHL.U32 R41, R2, 0x80, RZ ;  /* 0x0000008002297824 */ /* 0x010fe400078e00ff */
[----:B------:R0:W5:Y:S04]  /*56a0*/  LDL.LU R2, [R1+0x94] ;  /* 0x0000940001027983 */ /* 0x0001680000300800 */
[----:B------:R0:W5:Y:S01]  /*56b0*/  LDL.LU R0, [R1+0x90] ;  /* 0x0000900001007983 */ /* 0x0001620000300800 */
[----:B------:R-:W-:Y:S01]  /*56c0*/  LOP3.LUT R43, R26, 0x40, R25, 0xe2, !PT ;  /* 0x000000401a2b7812 */ /* 0x000fe200078ee219 */
[----:B---3--:R-:W-:Y:S01]  /*56d0*/  IMAD.SHL.U32 R25, R227, 0x100, RZ ;  /* 0x00000100e3197824 */ /* 0x008fe200078e00ff */
[----:B------:R-:W-:Y:S01]  /*56e0*/  UISETP.GT.U32.AND UP0, UPT, UR9, 0x11, UPT ;  /* 0x000000110900788c */ /* 0x000fe2000bf04070 */
[C---:B-1----:R-:W-:Y:S01]  /*56f0*/  ISETP.GE.AND P0, PT, R41.reuse, R29, PT ;  /* 0x0000001d2900720c */ /* 0x042fe20003f06270 */
[----:B------:R-:W-:Y:S01]  /*5700*/  UIMAD UR5, UR10, UR6, URZ ;  /* 0x000000060a0572a4 */ /* 0x000fe2000f8e023f */
[----:B------:R-:W-:Y:S01]  /*5710*/  LOP3.LUT R32, R41, 0x6, R32, 0xf8, !PT ;  /* 0x0000000629207812 */ /* 0x000fe200078ef820 */
[----:B------:R-:W-:Y:S01]  /*5720*/  UISETP.LT.U32.AND UP0, UPT, UR12, 0x12, UP0 ;  /* 0x000000120c00788c */ /* 0x000fe20008701070 */
[----:B------:R-:W-:Y:S01]  /*5730*/  ISETP.GE.OR P0, PT, R25, UR11, P0 ;  /* 0x0000000b19007c0c */ /* 0x000fe20008706670 */
[----:B------:R-:W-:Y:S01]  /*5740*/  UISETP.GE.U32.AND UP1, UPT, UR12, 0x12, UPT ;  /* 0x000000120c00788c */ /* 0x000fe2000bf26070 */
[----:B------:R-:W-:Y:S01]  /*5750*/  IMAD.U32 R27, RZ, RZ, UR6 ;  /* 0x00000006ff1b7e24 */ /* 0x000fe2000f8e00ff */
[----:B------:R-:W-:Y:S01]  /*5760*/  UIMAD UR8, UR22, UR7, UR5 ;  /* 0x00000007160872a4 */ /* 0x000fe2000f8e0205 */
[----:B------:R-:W-:Y:S01]  /*5770*/  SHF.R.S32.HI R33, RZ, 0x1f, R32 ;  /* 0x0000001fff217819 */ /* 0x000fe20000011420 */
[----:B------:R-:W-:-:S02]  /*5780*/  UIMAD.WIDE.U32 UR6, UR9, 0x38e38e39, URZ ;  /* 0x38e38e39090678a5 */ /* 0x000fc4000f8e003f */
[----:B------:R-:W-:Y:S02]  /*5790*/  USEL UR5, URZ, 0x1, !UP0 ;  /* 0x000000013f057887 */ /* 0x000fe4000c000000 */
[----:B------:R-:W-:Y:S01]  /*57a0*/  USHF.R.U32.HI UR6, URZ, 0x2, UR7 ;  /* 0x000000023f067899 */ /* 0x000fe20008011607 */
[----:B------:R-:W-:Y:S01]  /*57b0*/  IMAD.WIDE.U32 R26, R27, UR22, R32 ;  /* 0x000000161b1a7c25 */ /* 0x000fe2000f8e0020 */
[----:B------:R-:W-:Y:S01]  /*57c0*/  ULOP3.LUT UR4, UR4, UR5, URZ, 0x3c, !UPT ;  /* 0x0000000504047292 */ /* 0x000fe2000f8e3c3f */
[----:B------:R-:W-:Y:S02]  /*57d0*/  IADD3 R42, -R25, UR11, R42 ;  /* 0x0000000b192a7c10 */ /* 0x000fe4000fffe12a */
[----:B------:R-:W-:Y:S01]  /*57e0*/  IMAD.WIDE R38, R227, 0x100, RZ ;  /* 0x00000100e3267825 */ /* 0x000fe200078e02ff */
[----:B------:R-:W-:Y:S02]  /*57f0*/  UIMAD UR5, UR6, -0x12, UR9 ;  /* 0xffffffee060578a4 */ /* 0x000fe4000f8e0209 */
[----:B------:R-:W-:Y:S01]  /*5800*/  @UP1 ULOP3.LUT UR4, UR4, 0x1, UR6, 0x78, !UPT ;  /* 0x0000000104041892 */ /* 0x000fe2000f8e7806 */
[----:B------:R-:W-:-:S02]  /*5810*/  IMAD R24, R24, -0x2, R29 ;  /* 0xfffffffe18187824 */ /* 0x000fc400078e021d */
[----:B------:R-:W-:Y:S01]  /*5820*/  VIADD R27, R27, UR8 ;  /* 0x000000081b1b7c36 */ /* 0x000fe20008000000 */
[----:B------:R-:W-:Y:S01]  /*5830*/  LOP3.LUT R43, R38, R43, R28, 0xfe, !PT ;  /* 0x0000002b262b7212 */ /* 0x000fe200078efe1c */
[----:B------:R-:W-:Y:S02]  /*5840*/  IMAD.IADD R41, R24, 0x1, -R41 ;  /* 0x0000000118297824 */ /* 0x000fe400078e0a29 */
[----:B------:R-:W-:Y:S01]  /*5850*/  IMAD.MOV.U32 R40, RZ, RZ, -0x1 ;  /* 0xffffffffff287424 */ /* 0x000fe200078e00ff */
[----:B0-----:R-:W-:Y:S06]  /*5860*/  @P0 BRA `(.L_x_38) ;  /* 0x0000008c00fc0947 */ /* 0x001fec0003800000 */
[----:B------:R-:W0:Y:S01]  /*5870*/  LDC.64 R28, c[0x0][0x5c8] ;  /* 0x00017200ff1c7b82 */ /* 0x000e220000000a00 */
[----:B------:R-:W-:Y:S01]  /*5880*/  ULDC.64 UR6, c[0x0][0x5c0] ;  /* 0x0001700000067ab9 */ /* 0x000fe20000000a00 */
[----:B------:R-:W-:Y:S01]  /*5890*/  BSSY B0, `(.L_x_38) ;  /* 0x00008fc000007945 */ /* 0x000fe20003800000 */
[-C--:B0-----:R-:W-:Y:S01]  /*58a0*/  IMAD R24, R39, R28.reuse, RZ ;  /* 0x0000001c27187224 */ /* 0x081fe200078e02ff */
[----:B------:R-:W-:Y:S01]  /*58b0*/  SHF.L.U64.HI R34, R28, 0x3, R29 ;  /* 0x000000031c227819 */ /* 0x000fe2000001021d */
[----:B------:R-:W-:-:S04]  /*58c0*/  IMAD.WIDE.U32 R26, R43, R28, R26 ;  /* 0x0000001c2b1a7225 */ /* 0x000fc800078e001a */
[----:B------:R-:W-:Y:S01]  /*58d0*/  IMAD R25, R43, R29, R24 ;  /* 0x0000001d2b197224 */ /* 0x000fe200078e0218 */
[----:B------:R-:W-:Y:S01]  /*58e0*/  IADD3 R24, P3, R26, UR6, RZ ;  /* 0x000000061a187c10 */ /* 0x000fe2000ff7e0ff */
[C---:B------:R-:W-:Y:S01]  /*58f0*/  IMAD.SHL.U32 R35, R28.reuse, 0x8, RZ ;  /* 0x000000081c237824 */ /* 0x040fe200078e00ff */
[----:B------:R-:W-:Y:S01]  /*5900*/  LEA R30, P2, R28, R26, 0x7 ;  /* 0x0000001a1c1e7211 */ /* 0x000fe200078438ff */
[----:B------:R-:W-:-:S03]  /*5910*/  IMAD.IADD R27, R27, 0x1, R25 ;  /* 0x000000011b1b7824 */ /* 0x000fc600078e0219 */
[----:B------:R-:W-:Y:S02]  /*5920*/  IADD3 R26, P1, P0, R26, UR6, R35 ;  /* 0x000000061a1a7c10 */ /* 0x000fe4000f83e023 */
[----:B------:R-:W-:Y:S02]  /*5930*/  IADD3.X R25, R27, UR7, RZ, P3, !PT ;  /* 0x000000071b197c10 */ /* 0x000fe40009ffe4ff */
[----:B------:R-:W-:Y:S02]  /*5940*/  FSETP.NEU.AND P3, PT, RZ, UR21, PT ;  /* 0x00000015ff007c0b */ /* 0x000fe4000bf6d000 */
[----:B------:R-:W-:Y:S02]  /*5950*/  LEA.HI.X R31, R28, R27, R29, 0x7, P2 ;  /* 0x0000001b1c1f7211 */ /* 0x000fe400010f3c1d */
[C---:B------:R-:W-:Y:S02]  /*5960*/  IADD3 R28, P2, R30.reuse, UR6, RZ ;  /* 0x000000061e1c7c10 */ /* 0x040fe4000ff5e0ff */
[----:B------:R-:W-:-:S02]  /*5970*/  IADD3 R30, P5, P6, R30, UR6, R35 ;  /* 0x000000061e1e7c10 */ /* 0x000fc4000febe023 */
[----:B------:R-:W-:Y:S02]  /*5980*/  IADD3.X R29, R31, UR7, RZ, P2, !PT ;  /* 0x000000071f1d7c10 */ /* 0x000fe400097fe4ff */
[--C-:B------:R-:W-:Y:S02]  /*5990*/  IADD3.X R27, R27, UR7, R34.reuse, P1, P0 ;  /* 0x000000071b1b7c10 */ /* 0x100fe40008fe0422 */
[----:B------:R-:W-:Y:S01]  /*59a0*/  IADD3.X R31, R31, UR7, R34, P5, P6 ;  /* 0x000000071f1f7c10 */ /* 0x000fe2000afec422 */
[----:B------:R-:W-:Y:S06]  /*59b0*/  @!P3 BRA `(.L_x_39) ;  /* 0x0000006c001cb947 */ /* 0x000fec0003800000 */
[----:B------:R-:W-:Y:S01]  /*59c0*/  ULDC.64 UR8, c[0x0][0x5b8] ;  /* 0x00016e0000087ab9 */ /* 0x000fe20000000a00 */
[----:B------:R-:W-:Y:S01]  /*59d0*/  ISETP.GE.AND P0, PT, R42, 0x1, PT ;  /* 0x000000012a00780c */ /* 0x000fe20003f06270 */
[----:B------:R-:W-:Y:S02]  /*59e0*/  UIMAD UR6, UR10, UR8, URZ ;  /* 0x000000080a0672a4 */ /* 0x000fe4000f8e023f */
[----:B------:R-:W-:Y:S01]  /*59f0*/  IMAD.U32 R35, RZ, RZ, UR8 ;  /* 0x00000008ff237e24 */ /* 0x000fe2000f8e00ff */
[----:B------:R-:W-:Y:S01]  /*5a00*/  BSSY B1, `(.L_x_40) ;  /* 0x0000010000017945 */ /* 0x000fe20003800000 */
[----:B------:R-:W-:Y:S01]  /*5a10*/  ISETP.LT.OR P3, PT, R41, 0x1, !P0 ;  /* 0x000000012900780c */ /* 0x000fe20004761670 */
[----:B------:R-:W-:Y:S02]  /*5a20*/  UIMAD UR6, UR22, UR9, UR6 ;  /* 0x00000009160672a4 */ /* 0x000fe4000f8e0206 */
[----:B------:R-:W-:Y:S01]  /*5a30*/  IMAD.WIDE.U32 R32, R35, UR22, R32 ;  /* 0x0000001623207c25 */ /* 0x000fe2000f8e0020 */
[----:B------:R-:W-:-:S03]  /*5a40*/  ULDC.64 UR8, c[0x0][0x5a8] ;  /* 0x00016a0000087ab9 */ /* 0x000fc60000000a00 */
[----:B------:R-:W-:Y:S02]  /*5a50*/  IMAD.MOV.U32 R36, RZ, RZ, R32 ;  /* 0x000000ffff247224 */ /* 0x000fe400078e0020 */
[----:B------:R-:W-:Y:S01]  /*5a60*/  VIADD R37, R33, UR6 ;  /* 0x0000000621257c36 */ /* 0x000fe20008000000 */
[----:B------:R-:W-:Y:S02]  /*5a70*/  ULDC.64 UR6, c[0x0][0x5b0] ;  /* 0x00016c0000067ab9 */ /* 0x000fe40000000a00 */
[----:B------:R-:W-:Y:S02]  /*5a80*/  IMAD R34, R39, UR6, RZ ;  /* 0x0000000627227c24 */ /* 0x000fe4000f8e02ff */
[----:B------:R-:W-:-:S04]  /*5a90*/  IMAD.WIDE.U32 R32, R43, UR6, R36 ;  /* 0x000000062b207c25 */ /* 0x000fc8000f8e0024 */
[--C-:B------:R-:W-:Y:S01]  /*5aa0*/  IMAD R35, R43, UR7, R34.reuse ;  /* 0x000000072b237c24 */ /* 0x100fe2000f8e0222 */
[----:B------:R-:W-:Y:S02]  /*5ab0*/  IADD3 R32, P1, R32, UR8, RZ ;  /* 0x0000000820207c10 */ /* 0x000fe4000ff3e0ff */
[----:B------:R-:W-:Y:S02]  /*5ac0*/  PRMT R34, RZ, 0x7610, R34 ;  /* 0x00007610ff227816 */ /* 0x000fe40000000022 */
[----:B------:R-:W-:Y:S01]  /*5ad0*/  IADD3.X R33, R33, UR9, R35, P1, !PT ;  /* 0x0000000921217c10 */ /* 0x000fe20008ffe423 */
[----:B------:R-:W-:Y:S08]  /*5ae0*/  @P3 BRA `(.L_x_41) ;  /* 0x0000000000043947 */ /* 0x000ff00003800000 */
[----:B------:R0:W5:Y:S02]  /*5af0*/  LDG.E.U8 R34, desc[UR16][R32.64] ;  /* 0x0000001020227981 */ /* 0x000164000c1e1100 */
.L_x_41:
[----:B------:R-:W-:Y:S05]  /*5b00*/  BSYNC B1 ;  /* 0x0000000000017941 */ /* 0x000fea0003800000 */
.L_x_40:
[----:B-----5:R-:W-:Y:S01]  /*5b10*/  LOP3.LUT R34, R34, 0xff, RZ, 0xc0, !PT ;  /* 0x000000ff22227812 */ /* 0x020fe200078ec0ff */
[----:B------:R-:W-:Y:S01]  /*5b20*/  BSSY B1, `(.L_x_42) ;  /* 0x000000b000017945 */ /* 0x000fe20003800000 */
[----:B------:R-:W-:Y:S02]  /*5b30*/  ISETP.LT.OR P2, PT, R41, 0x2, !P0 ;  /* 0x000000022900780c */ /* 0x000fe40004741670 */
[----:B------:R-:W-:-:S05]  /*5b40*/  F2FP.F16.E5M2.UNPACK_B R34, R34 ;  /* 0x00000022ff22723e */ /* 0x000fca00020004ff */
[----:B------:R-:W-:-:S05]  /*5b50*/  HADD2.F32 R34, -RZ, R34.H0_H0 ;  /* 0x20000022ff227230 */ /* 0x000fca0000004100 */
[----:B------:R-:W-:Y:S01]  /*5b60*/  FMUL R35, R34, UR21 ;  /* 0x0000001522237c20 */ /* 0x000fe20008400000 */
[----:B------:R-:W-:-:S03]  /*5b70*/  PRMT R34, RZ, 0x7610, R34 ;  /* 0x00007610ff227816 */ /* 0x000fc60000000022 */
[----:B------:R-:W-:-:S05]  /*5b80*/  FFMA R35, R226, UR20, R35 ;  /* 0x00000014e2237c23 */ /* 0x000fca0008000023 */
[----:B------:R-:W-:-:S05]  /*5b90*/  F2FP.SATFINITE.E5M2.F32.PACK_AB_MERGE_C R35, RZ, R35, RZ ;  /* 0x00000023ff23723e */ /* 0x000fca00048060ff */
[----:B------:R1:W-:Y:S01]  /*5ba0*/  @!P3 STG.E.U8 desc[UR16][R24.64], R35 ;  /* 0x000000231800b986 */ /* 0x0003e2000c101110 */
[----:B------:R-:W-:Y:S05]  /*5bb0*/  @P2 BRA `(.L_x_43) ;  /* 0x0000000000042947 */ /* 0x000fea0003800000 */
[----:B------:R2:W5:Y:S02]  /*5bc0*/  LDG.E.U8 R34, desc[UR16][R32.64+0x1] ;  /* 0x0000011020227981 */ /* 0x000564000c1e1100 */
.L_x_43:
[----:B------:R-:W-:Y:S05]  /*5bd0*/  BSYNC B1 ;  /* 0x0000000000017941 */ /* 0x000fea0003800000 */
.L_x_42:
[----:B-----5:R-:W-:Y:S01]  /*5be0*/  LOP3.LUT R34, R34, 0xff, RZ, 0xc0, !PT ;  /* 0x000000ff22227812 */ /* 0x020fe200078ec0ff */
[----:B------:R-:W-:Y:S01]  /*5bf0*/  BSSY B1, `(.L_x_44) ;  /* 0x0000013000017945 */ /* 0x000fe20003800000 */
[----:B------:R-:W-:Y:S02]  /*5c00*/  IADD3 R45, P1, R43, 0x8, RZ ;  /* 0x000000082b2d7810 */ /* 0x000fe40007f3e0ff */
[----:B------:R-:W-:-:S03]  /*5c10*/  F2FP.F16.E5M2.UNPACK_B R34, R34 ;  /* 0x00000022ff22723e */ /* 0x000fc600020004ff */
[----:B-1----:R-:W-:Y:S01]  /*5c20*/  IMAD.X R35, RZ, RZ, R39, P1 ;  /* 0x000000ffff237224 */ /* 0x002fe200008e0627 */
[----:B------:R-:W-:Y:S01]  /*5c30*/  ISETP.GE.AND P1, PT, R42, 0x9, PT ;  /* 0x000000092a00780c */ /* 0x000fe20003f26270 */
[----:B------:R-:W-:Y:S02]  /*5c40*/  HADD2.F32 R34, -RZ, R34.H0_H0 ;  /* 0x20000022ff227230 */ /* 0x000fe40000004100 */
[----:B------:R-:W-:Y:S01]  /*5c50*/  IMAD R46, R35, UR6, RZ ;  /* 0x00000006232e7c24 */ /* 0x000fe2000f8e02ff */
[----:B------:R-:W-:Y:S02]  /*5c60*/  ISETP.LT.OR P5, PT, R41, 0x1, !P1 ;  /* 0x000000012900780c */ /* 0x000fe40004fa1670 */
[----:B------:R-:W-:Y:S01]  /*5c70*/  FMUL R44, R34, UR21 ;  /* 0x00000015222c7c20 */ /* 0x000fe20008400000 */
[----:B------:R-:W-:-:S04]  /*5c80*/  IMAD.WIDE.U32 R34, R45, UR6, R36 ;  /* 0x000000062d227c25 */ /* 0x000fc8000f8e0024 */
[----:B------:R-:W-:Y:S01]  /*5c90*/  FFMA R44, R225, UR20, R44 ;  /* 0x00000014e12c7c23 */ /* 0x000fe2000800002c */
[----:B------:R-:W-:Y:S01]  /*5ca0*/  IMAD R45, R45, UR7, R46 ;  /* 0x000000072d2d7c24 */ /* 0x000fe2000f8e022e */
[----:B------:R-:W-:-:S03]  /*5cb0*/  IADD3 R34, P3, R34, UR8, RZ ;  /* 0x0000000822227c10 */ /* 0x000fc6000ff7e0ff */
[----:B------:R-:W-:Y:S02]  /*5cc0*/  F2FP.SATFINITE.E5M2.F32.PACK_AB_MERGE_C R47, RZ, R44, RZ ;  /* 0x0000002cff2f723e */ /* 0x000fe400048060ff */
[----:B------:R-:W-:Y:S02]  /*5cd0*/  IADD3.X R35, R35, UR9, R45, P3, !PT ;  /* 0x0000000923237c10 */ /* 0x000fe40009ffe42d */
[----:B------:R-:W-:Y:S01]  /*5ce0*/  PRMT R44, RZ, 0x7610, R44 ;  /* 0x00007610ff2c7816 */ /* 0x000fe2000000002c */
[----:B------:R1:W-:Y:S01]  /*5cf0*/  @!P2 STG.E.U8 desc[UR16][R24.64+0x1], R47 ;  /* 0x0000012f1800a986 */ /* 0x0003e2000c101110 */
[----:B------:R-:W-:Y:S05]  /*5d00*/  @P5 BRA `(.L_x_45) ;  /* 0x0000000000045947 */ /* 0x000fea0003800000 */
[----:B------:R3:W5:Y:S02]  /*5d10*/  LDG.E.U8 R44, desc[UR16][R34.64] ;  /* 0x00000010222c7981 */ /* 0x000764000c1e1100 */
.L_x_45:
[----:B------:R-:W-:Y:S05]  /*5d20*/  BSYNC B1 ;  /* 0x0000000000017941 */ /* 0x000fea0003800000 */
.L_x_44:
        /* <DEDUP_REMOVED lines=12> */
.L_x_47:
[----:B------:R-:W-:Y:S05]  /*5df0*/  BSYNC B1 ;  /* 0x0000000000017941 */ /* 0x000fea0003800000 */
.L_x_46:
[----:B-----5:R-:W-:Y:S01]  /*5e00*/  LOP3.LUT R44, R44, 0xff, RZ, 0xc0, !PT ;  /* 0x000000ff2c2c7812 */ /* 0x020fe200078ec0ff */
[----:B------:R-:W-:Y:S01]  /*5e10*/  BSSY B1, `(.L_x_48) ;  /* 0x000000b000017945 */ /* 0x000fe20003800000 */
[----:B------:R-:W-:Y:S02]  /*5e20*/  ISETP.LT.OR P3, PT, R41, 0x9, !P0 ;  /* 0x000000092900780c */ /* 0x000fe40004761670 */
[----:B------:R-:W-:-:S05]  /*5e30*/  F2FP.F16.E5M2.UNPACK_B R44, R44 ;  /* 0x0000002cff2c723e */ /* 0x000fca00020004ff */
[----:B------:R-:W-:-:S05]  /*5e40*/  HADD2.F32 R44, -RZ, R44.H0_H0 ;  /* 0x2000002cff2c7230 */ /* 0x000fca0000004100 */
[----:B------:R-:W-:-:S04]  /*5e50*/  FMUL R44, R44, UR21 ;  /* 0x000000152c2c7c20 */ /* 0x000fc80008400000 */
[----:B------:R-:W-:-:S05]  /*5e60*/  FFMA R44, R223, UR20, R44 ;  /* 0x00000014df2c7c23 */ /* 0x000fca000800002c */
[----:B----4-:R-:W-:Y:S02]  /*5e70*/  F2FP.SATFINITE.E5M2.F32.PACK_AB_MERGE_C R45, RZ, R44, RZ ;  /* 0x0000002cff2d723e */ /* 0x010fe400048060ff */
[----:B------:R-:W-:-:S03]  /*5e80*/  PRMT R44, RZ, 0x7610, R44 ;  /* 0x00007610ff2c7816 */ /* 0x000fc6000000002c */
[----:B------:R4:W-:Y:S01]  /*5e90*/  @!P2 STG.E.U8 desc[UR16][R26.64+0x1], R45 ;  /* 0x0000012d1a00a986 */ /* 0x0009e2000c101110 */
[----:B------:R-:W-:Y:S05]  /*5ea0*/  @P3 BRA `(.L_x_49) ;  /* 0x0000000000043947 */ /* 0x000fea0003800000 */
[----:B------:R0:W5:Y:S02]  /*5eb0*/  LDG.E.U8 R44, desc[UR16][R32.64+0x8] ;  /* 0x00000810202c7981 */ /* 0x000164000c1e1100 */
.L_x_49:
[----:B------:R-:W-:Y:S05]  /*5ec0*/  BSYNC B1 ;  /* 0x0000000000017941 */ /* 0x000fea0003800000 */
.L_x_48:
[----:B-----5:R-:W-:Y:S01]  /*5ed0*/  LOP3.LUT R44, R44, 0xff, RZ, 0xc0, !PT ;  /* 0x000000ff2c2c7812 */ /* 0x020fe200078ec0ff */
[----:B------:R-:W-:Y:S01]  /*5ee0*/  BSSY B1, `(.L_x_50) ;  /* 0x000000b000017945 */ /* 0x000fe20003800000 */
[----:B------:R-:W-:Y:S02]  /*5ef0*/  ISETP.LT.OR P2, PT, R41, 0xa, !P0 ;  /* 0x0000000a2900780c */ /* 0x000fe40004741670 */
[----:B------:R-:W-:-:S05]  /*5f00*/  F2FP.F16.E5M2.UNPACK_B R44, R44 ;  /* 0x0000002cff2c723e */ /* 0x000fca00020004ff */
[----:B------:R-:W-:-:S05]  /*5f10*/  HADD2.F32 R44, -RZ, R44.H0_H0 ;  /* 0x2000002cff2c7230 */ /* 0x000fca0000004100 */
[----:B----4-:R-:W-:Y:S01]  /*5f20*/  FMUL R45, R44, UR21 ;  /* 0x000000152c2d7c20 */ /* 0x010fe20008400000 */
[----:B------:R-:W-:-:S03]  /*5f30*/  PRMT R44, RZ, 0x7610, R44 ;  /* 0x00007610ff2c7816 */ /* 0x000fc6000000002c */
[----:B------:R-:W-:-:S05]  /*5f40*/  FFMA R45, R222, UR20, R45 ;  /* 0x00000014de2d7c23 */ /* 0x000fca000800002d */
[----:B------:R-:W-:-:S05]  /*5f50*/  F2FP.SATFINITE.E5M2.F32.PACK_AB_MERGE_C R45, RZ, R45, RZ ;  /* 0x0000002dff2d723e */ /* 0x000fca00048060ff */
[----:B------:R4:W-:Y:S01]  /*5f60*/  @!P3 STG.E.U8 desc[UR16][R24.64+0x8], R45 ;  /* 0x0000082d1800b986 */ /* 0x0009e2000c101110 */
[----:B------:R-:W-:Y:S05]  /*5f70*/  @P2 BRA `(.L_x_51) ;  /* 0x0000000000042947 */ /* 0x000fea0003800000 */
[----:B------:R0:W5:Y:S02]  /*5f80*/  LDG.E.U8 R44, desc[UR16][R32.64+0x9] ;  /* 0x00000910202c7981 */ /* 0x000164000c1e1100 */
.L_x_51:
[----:B------:R-:W-:Y:S05]  /*5f90*/  BSYNC B1 ;  /* 0x0000000000017941 */ /* 0x000fea0003800000 */
.L_x_50:
        /* <DEDUP_REMOVED lines=12> */
.L_x_53:
[----:B------:R-:W-:Y:S05]  /*6060*/  BSYNC B1 ;  /* 0x0000000000017941 */ /* 0x000fea0003800000 */
.L_x_52:
        /* <DEDUP_REMOVED lines=12> */
.L_x_55:
[----:B------:R-:W-:Y:S05]  /*6130*/  BSYNC B1 ;  /* 0x0000000000017941 */ /* 0x000fea0003800000 */
.L_x_54:
        /* <DEDUP_REMOVED lines=12> */
.L_x_57:
[----:B------:R-:W-:Y:S05]  /*6200*/  BSYNC B1 ;  /* 0x0000000000017941 */ /* 0x000fea0003800000 */
.L_x_56:
        /* <DEDUP_REMOVED lines=12> */
.L_x_59:
[----:B------:R-:W-:Y:S05]  /*62d0*/  BSYNC B1 ;  /* 0x0000000000017941 */ /* 0x000fea0003800000 */
.L_x_58:
        /* <DEDUP_REMOVED lines=12> */
.L_x_61:
[----:B------:R-:W-:Y:S05]  /*63a0*/  BSYNC B1 ;  /* 0x0000000000017941 */ /* 0x000fea0003800000 */
.L_x_60:
        /* <DEDUP_REMOVED lines=12> */
.L_x_63:
[----:B------:R-:W-:Y:S05]  /*6470*/  BSYNC B1 ;  /* 0x0000000000017941 */ /* 0x000fea0003800000 */
.L_x_62:
        /* <DEDUP_REMOVED lines=12> */
.L_x_65:
[----:B------:R-:W-:Y:S05]  /*6540*/  BSYNC B1 ;  /* 0x0000000000017941 */ /* 0x000fea0003800000 */
.L_x_64:
        /* <DEDUP_REMOVED lines=12> */
.L_x_67:
[----:B------:R-:W-:Y:S05]  /*6610*/  BSYNC B1 ;  /* 0x0000000000017941 */ /* 0x000fea0003800000 */
.L_x_66:
        /* <DEDUP_REMOVED lines=12> */
.L_x_69:
[----:B------:R-:W-:Y:S05]  /*66e0*/  BSYNC B1 ;  /* 0x0000000000017941 */ /* 0x000fea0003800000 */
.L_x_68:
        /* <DEDUP_REMOVED lines=12> */
.L_x_71:
[----:B------:R-:W-:Y:S05]  /*67b0*/  BSYNC B1 ;  /* 0x0000000000017941 */ /* 0x000fea0003800000 */
.L_x_70:
        /* <DEDUP_REMOVED lines=12> */
.L_x_73:
[----:B------:R-:W-:Y:S05]  /*6880*/  BSYNC B1 ;  /* 0x0000000000017941 */ /* 0x000fea0003800000 */
.L_x_72:
        /* <DEDUP_REMOVED lines=12> */
.L_x_75:
[----:B------:R-:W-:Y:S05]  /*6950*/  BSYNC B1 ;  /* 0x0000000000017941 */ /* 0x000fea0003800000 */
.L_x_74:
        /* <DEDUP_REMOVED lines=12> */
.L_x_77:
[----:B------:R-:W-:Y:S05]  /*6a20*/  BSYNC B1 ;  /* 0x0000000000017941 */ /* 0x000fea0003800000 */
.L_x_76:
        /* <DEDUP_REMOVED lines=12> */
.L_x_79:
[----:B------:R-:W-:Y:S05]  /*6af0*/  BSYNC B1 ;  /* 0x0000000000017941 */ /* 0x000fea0003800000 */
.L_x_78:
        /* <DEDUP_REMOVED lines=12> */
.L_x_81:
[----:B------:R-:W-:Y:S05]  /*6bc0*/  BSYNC B1 ;  /* 0x0000000000017941 */ /* 0x000fea0003800000 */
.L_x_80:
        /* <DEDUP_REMOVED lines=12> */
.L_x_83:
[----:B------:R-:W-:Y:S05]  /*6c90*/  BSYNC B1 ;  /* 0x0000000000017941 */ /* 0x000fea0003800000 */
.L_x_82:
        /* <DEDUP_REMOVED lines=12> */
.L_x_85:
[----:B------:R-:W-:Y:S05]  /*6d60*/  BSYNC B1 ;  /* 0x0000000000017941 */ /* 0x000fea0003800000 */
.L_x_84:
        /* <DEDUP_REMOVED lines=12> */
.L_x_87:
[----:B------:R-:W-:Y:S05]  /*6e30*/  BSYNC B1 ;  /* 0x0000000000017941 */ /* 0x000fea0003800000 */
.L_x_86:
        /* <DEDUP_REMOVED lines=12> */
.L_x_89:
[----:B------:R-:W-:Y:S05]  /*6f00*/  BSYNC B1 ;  /* 0x0000000000017941 */ /* 0x000fea0003800000 */
.L_x_88:
        /* <DEDUP_REMOVED lines=12> */
.L_x_91:
[----:B------:R-:W-:Y:S05]  /*6fd0*/  BSYNC B1 ;  /* 0x0000000000017941 */ /* 0x000fea0003800000 */
.L_x_90:
        /* <DEDUP_REMOVED lines=12> */
.L_x_93:
[----:B------:R-:W-:Y:S05]  /*70a0*/  BSYNC B1 ;  /* 0x0000000000017941 */ /* 0x000fea0003800000 */
.L_x_92:
        /* <DEDUP_REMOVED lines=12> */
.L_x_95:
[----:B------:R-:W-:Y:S05]  /*7170*/  BSYNC B1 ;  /* 0x0000000000017941 */ /* 0x000fea0003800000 */
.L_x_94:
        /* <DEDUP_REMOVED lines=12> */
.L_x_97:
[----:B------:R-:W-:Y:S05]  /*7240*/  BSYNC B1 ;  /* 0x0000000000017941 */ /* 0x000fea0003800000 */
.L_x_96:
        /* <DEDUP_REMOVED lines=12> */
.L_x_99:
[----:B------:R-:W-:Y:S05]  /*7310*/  BSYNC B1 ;  /* 0x0000000000017941 */ /* 0x000fea0003800000 */
.L_x_98:
        /* <DEDUP_REMOVED lines=12> */
.L_x_101:
[----:B------:R-:W-:Y:S05]  /*73e0*/  BSYNC B1 ;  /* 0x0000000000017941 */ /* 0x000fea0003800000 */
.L_x_100:
        /* <DEDUP_REMOVED lines=12> */
.L_x_103:
[----:B------:R-:W-:Y:S05]  /*74b0*/  BSYNC B1 ;  /* 0x0000000000017941 */ /* 0x000fea0003800000 */
.L_x_102:
        /* <DEDUP_REMOVED lines=12> */
.L_x_105:
[----:B------:R-:W-:Y:S05]  /*7580*/  BSYNC B1 ;  /* 0x0000000000017941 */ /* 0x000fea0003800000 */
.L_x_104:
        /* <DEDUP_REMOVED lines=12> */
.L_x_107:
[----:B------:R-:W-:Y:S05]  /*7650*/  BSYNC B1 ;  /* 0x0000000000017941 */ /* 0x000fea0003800000 */
.L_x_106:
        /* <DEDUP_REMOVED lines=12> */
.L_x_109:
[----:B------:R-:W-:Y:S05]  /*7720*/  BSYNC B1 ;  /* 0x0000000000017941 */ /* 0x000fea0003800000 */
.L_x_108:
        /* <DEDUP_REMOVED lines=12> */
.L_x_111:
[----:B------:R-:W-:Y:S05]  /*77f0*/  BSYNC B1 ;  /* 0x0000000000017941 */ /* 0x000fea0003800000 */
.L_x_110:
        /* <DEDUP_REMOVED lines=12> */
.L_x_113:
[----:B------:R-:W-:Y:S05]  /*78c0*/  BSYNC B1 ;  /* 0x0000000000017941 */ /* 0x000fea0003800000 */
.L_x_112:
        /* <DEDUP_REMOVED lines=12> */
.L_x_115:
[----:B------:R-:W-:Y:S05]  /*7990*/  BSYNC B1 ;  /* 0x0000000000017941 */ /* 0x000fea0003800000 */
.L_x_114:
        /* <DEDUP_REMOVED lines=12> */
.L_x_117:
[----:B------:R-:W-:Y:S05]  /*7a60*/  BSYNC B1 ;  /* 0x0000000000017941 */ /* 0x000fea0003800000 */
.L_x_116:
        /* <DEDUP_REMOVED lines=12> */
.L_x_119:
[----:B------:R-:W-:Y:S05]  /*7b30*/  BSYNC B1 ;  /* 0x0000000000017941 */ /* 0x000fea0003800000 */
.L_x_118:
        /* <DEDUP_REMOVED lines=12> */
.L_x_121:
[----:B------:R-:W-:Y:S05]  /*7c00*/  BSYNC B1 ;  /* 0x0000000000017941 */ /* 0x000fea0003800000 */
.L_x_120:
        /* <DEDUP_REMOVED lines=12> */
.L_x_123:
[----:B------:R-:W-:Y:S05]  /*7cd0*/  BSYNC B1 ;  /* 0x0000000000017941 */ /* 0x000fea0003800000 */
.L_x_122:
        /* <DEDUP_REMOVED lines=12> */
.L_x_125:
[----:B------:R-:W-:Y:S05]  /*7da0*/  BSYNC B1 ;  /* 0x0000000000017941 */ /* 0x000fea0003800000 */
.L_x_124:
        /* <DEDUP_REMOVED lines=12> */
.L_x_127:
[----:B------:R-:W-:Y:S05]  /*7e70*/  BSYNC B1 ;  /* 0x0000000000017941 */ /* 0x000fea0003800000 */
.L_x_126:
        /* <DEDUP_REMOVED lines=12> */
.L_x_129:
[----:B------:R-:W-:Y:S05]  /*7f40*/  BSYNC B1 ;  /* 0x0000000000017941 */ /* 0x000fea0003800000 */
.L_x_128:
        /* <DEDUP_REMOVED lines=12> */
.L_x_131:
[----:B------:R-:W-:Y:S05]  /*8010*/  BSYNC B1 ;  /* 0x0000000000017941 */ /* 0x000fea0003800000 */
.L_x_130:
        /* <DEDUP_REMOVED lines=12> */
.L_x_133:
[----:B------:R-:W-:Y:S05]  /*80e0*/  BSYNC B1 ;  /* 0x0000000000017941 */ /* 0x000fea0003800000 */
.L_x_132:
        /* <DEDUP_REMOVED lines=12> */
.L_x_135:
[----:B------:R-:W-:Y:S05]  /*81b0*/  BSYNC B1 ;  /* 0x0000000000017941 */ /* 0x000fea0003800000 */
.L_x_134:
        /* <DEDUP_REMOVED lines=12> */
.L_x_137:
[----:B------:R-:W-:Y:S05]  /*8280*/  BSYNC B1 ;  /* 0x0000000000017941 */ /* 0x000fea0003800000 */
.L_x_136:
        /* <DEDUP_REMOVED lines=12> */
.L_x_139:
[----:B------:R-:W-:Y:S05]  /*8350*/  BSYNC B1 ;  /* 0x0000000000017941 */ /* 0x000fea0003800000 */
.L_x_138:
        /* <DEDUP_REMOVED lines=12> */
.L_x_141:
[----:B------:R-:W-:Y:S05]  /*8420*/  BSYNC B1 ;  /* 0x0000000000017941 */ /* 0x000fea0003800000 */
.L_x_140:
        /* <DEDUP_REMOVED lines=12> */
.L_x_143:
[----:B------:R-:W-:Y:S05]  /*84f0*/  BSYNC B1 ;  /* 0x0000000000017941 */ /* 0x000fea0003800000 */
.L_x_142:
        /* <DEDUP_REMOVED lines=12> */
.L_x_145:
[----:B------:R-:W-:Y:S05]  /*85c0*/  BSYNC B1 ;  /* 0x0000000000017941 */ /* 0x000fea0003800000 */
.L_x_144:
        /* <DEDUP_REMOVED lines=12> */
.L_x_147:
[----:B------:R-:W-:Y:S05]  /*8690*/  BSYNC B1 ;  /* 0x0000000000017941 */ /* 0x000fea0003800000 */
.L_x_146:
        /* <DEDUP_REMOVED lines=12> */
.L_x_149:
[----:B------:R-:W-:Y:S05]  /*8760*/  BSYNC B1 ;  /* 0x0000000000017941 */ /* 0x000fea0003800000 */
.L_x_148:
        /* <DEDUP_REMOVED lines=12> */
.L_x_151:
[----:B------:R-:W-:Y:S05]  /*8830*/  BSYNC B1 ;  /* 0x0000000000017941 */ /* 0x000fea0003800000 */
.L_x_150:
        /* <DEDUP_REMOVED lines=12> */
.L_x_153:
[----:B------:R-:W-:Y:S05]  /*8900*/  BSYNC B1 ;  /* 0x0000000000017941 */ /* 0x000fea0003800000 */
.L_x_152:
        /* <DEDUP_REMOVED lines=12> */
.L_x_155:
[----:B------:R-:W-:Y:S05]  /*89d0*/  BSYNC B1 ;  /* 0x0000000000017941 */ /* 0x000fea0003800000 */
.L_x_154:
        /* <DEDUP_REMOVED lines=12> */
.L_x_157:
[----:B------:R-:W-:Y:S05]  /*8aa0*/  BSYNC B1 ;  /* 0x0000000000017941 */ /* 0x000fea0003800000 */
.L_x_156:
        /* <DEDUP_REMOVED lines=12> */
.L_x_159:
[----:B------:R-:W-:Y:S05]  /*8b70*/  BSYNC B1 ;  /* 0x0000000000017941 */ /* 0x000fea0003800000 */
.L_x_158:
        /* <DEDUP_REMOVED lines=12> */
.L_x_161:
[----:B------:R-:W-:Y:S05]  /*8c40*/  BSYNC B1 ;  /* 0x0000000000017941 */ /* 0x000fea0003800000 */
.L_x_160:
        /* <DEDUP_REMOVED lines=12> */
.L_x_163:
[----:B------:R-:W-:Y:S05]  /*8d10*/  BSYNC B1 ;  /* 0x0000000000017941 */ /* 0x000fea0003800000 */
.L_x_162:
[----:B-----5:R-:W-:Y:S01]  /*8d20*/  LOP3.LUT R44, R44, 0xff, RZ, 0xc0, !PT ;  /* 0x000000ff2c2c7812 */ /* 0x020fe200078ec0ff */
[----:B------:R-:W-:Y:S01]  /*8d30*/  BSSY B1, `(.L_x_164) ;  /* 0x000000b000017945 */ /* 0x000fe20003800000 */
[----:B------:R-:W-:Y:S02]  /*8d40*/  ISETP.LT.OR P2, PT, R41, 0x79, !P1 ;  /* 0x000000792900780c */ /* 0x000fe40004f41670 */
[----:B------:R-:W-:Y:S02]  /*8d50*/  F2FP.F16.E5M2.UNPACK_B R44, R44 ;  /* 0x0000002cff2c723e */ /* 0x000fe400020004ff */
[----:B0-2---:R-:W-:-:S03]  /*8d60*/  PRMT R32, RZ, 0x7610, R32 ;  /* 0x00007610ff207816 */ /* 0x005fc60000000020 */
[----:B------:R-:W-:-:S05]  /*8d70*/  HADD2.F32 R44, -RZ, R44.H0_H0 ;  /* 0x2000002cff2c7230 */ /* 0x000fca0000004100 */
[----:B------:R-:W-:-:S04]  /*8d80*/  FMUL R44, R44, UR21 ;  /* 0x000000152c2c7c20 */ /* 0x000fc80008400000 */
[----:B------:R-:W-:-:S05]  /*8d90*/  FFMA R44, R165, UR20, R44 ;  /* 0x00000014a52c7c23 */ /* 0x000fca000800002c */
[----:B------:R-:W-:-:S05]  /*8da0*/  F2FP.SATFINITE.E5M2.F32.PACK_AB_MERGE_C R33, RZ, R44, RZ ;  /* 0x0000002cff21723e */ /* 0x000fca00048060ff */
[----:B------:R0:W-:Y:S01]  /*8db0*/  @!P0 STG.E.U8 desc[UR16][R24.64+0x79], R33 ;  /* 0x0000792118008986 */ /* 0x0001e2000c101110 */
[----:B------:R-:W-:Y:S05]  /*8dc0*/  @P2 BRA `(.L_x_165) ;  /* 0x0000000000042947 */ /* 0x000fea0003800000 */
[----:B------:R2:W5:Y:S02]  /*8dd0*/  LDG.E.U8 R32, desc[UR16][R34.64+0x78] ;  /* 0x0000781022207981 */ /* 0x000564000c1e1100 */
.L_x_165:
[----:B------:R-:W-:Y:S05]  /*8de0*/  BSYNC B1 ;  /* 0x0000000000017941 */ /* 0x000fea0003800000 */
.L_x_164:
[----:B-----5:R-:W-:Y:S01]  /*8df0*/  LOP3.LUT R32, R32, 0xff, RZ, 0xc0, !PT ;  /* 0x000000ff20207812 */ /* 0x020fe200078ec0ff */
[----:B------:R-:W-:Y:S01]  /*8e00*/  BSSY B1, `(.L_x_166) ;  /* 0x000000b000017945 */ /* 0x000fe20003800000 */
[----:B------:R-:W-:Y:S02]  /*8e10*/  ISETP.LT.OR P1, PT, R41, 0x7a, !P1 ;  /* 0x0000007a2900780c */ /* 0x000fe40004f21670 */
[----:B------:R-:W-:Y:S02]  /*8e20*/  F2FP.F16.E5M2.UNPACK_B R32, R32 ;  /* 0x00000020ff20723e */ /* 0x000fe400020004ff */
[----:B01--4-:R-:W-:-:S03]  /*8e30*/  PRMT R24, RZ, 0x7610, R24 ;  /* 0x00007610ff187816 */ /* 0x013fc60000000018 */
[----:B------:R-:W-:-:S05]  /*8e40*/  HADD2.F32 R32, -RZ, R32.H0_H0 ;  /* 0x20000020ff207230 */ /* 0x000fca0000004100 */
[----:B------:R-:W-:-:S04]  /*8e50*/  FMUL R25, R32, UR21 ;  /* 0x0000001520197c20 */ /* 0x000fc80008400000 */
[----:B------:R-:W-:-:S05]  /*8e60*/  FFMA R25, R164, UR20, R25 ;  /* 0x00000014a4197c23 */ /* 0x000fca0008000019 */
[----:B------:R-:W-:-:S05]  /*8e70*/  F2FP.SATFINITE.E5M2.F32.PACK_AB_MERGE_C R25, RZ, R25, RZ ;  /* 0x00000019ff19723e */ /* 0x000fca00048060ff */
[----:B------:R0:W-:Y:S01]  /*8e80*/  @!P2 STG.E.U8 desc[UR16][R26.64+0x78], R25 ;  /* 0x000078191a00a986 */ /* 0x0001e2000c101110 */
[----:B------:R-:W-:Y:S05]  /*8e90*/  @P1 BRA `(.L_x_167) ;  /* 0x0000000000041947 */ /* 0x000fea0003800000 */
[----:B------:R1:W5:Y:S02]  /*8ea0*/  LDG.E.U8 R24, desc[UR16][R34.64+0x79] ;  /* 0x0000791022187981 */ /* 0x000364000c1e1100 */
.L_x_167:
[----:B------:R-:W-:Y:S05]  /*8eb0*/  BSYNC B1 ;  /* 0x0000000000017941 */ /* 0x000fea0003800000 */
.L_x_166:
[----:B-----5:R-:W-:Y:S01]  /*8ec0*/  LOP3.LUT R24, R24, 0xff, RZ, 0xc0, !PT ;  /* 0x000000ff18187812 */ /* 0x020fe200078ec0ff */
[----:B------:R-:W-:Y:S01]  /*8ed0*/  BSSY B1, `(.L_x_168) ;  /* 0x0000013000017945 */ /* 0x000fe20003800000 */
[----:B------:R-:W-:Y:S02]  /*8ee0*/  IADD3 R33, P0, R43, 0x80, RZ ;  /* 0x000000802b217810 */ /* 0x000fe40007f1e0ff */
[----:B------:R-:W-:-:S03]  /*8ef0*/  F2FP.F16.E5M2.UNPACK_B R24, R24 ;  /* 0x00000018ff18723e */ /* 0x000fc600020004ff */
[----:B0-----:R-:W-:Y:S01]  /*8f00*/  IMAD.X R25, RZ, RZ, R39, P0 ;  /* 0x000000ffff197224 */ /* 0x001fe200000e0627 */
[----:B------:R-:W-:Y:S01]  /*8f10*/  ISETP.GE.AND P0, PT, R42, 0x81, PT ;  /* 0x000000812a00780c */ /* 0x000fe20003f06270 */
[----:B------:R-:W-:Y:S02]  /*8f20*/  HADD2.F32 R24, -RZ, R24.H0_H0 ;  /* 0x20000018ff187230 */ /* 0x000fe40000004100 */
[----:B-123--:R-:W-:Y:S01]  /*8f30*/  IMAD R34, R25, UR6, RZ ;  /* 0x0000000619227c24 */ /* 0x00efe2000f8e02ff */
        /* <DEDUP_REMOVED lines=12> */
.L_x_169:
[----:B------:R-:W-:Y:S05]  /*9000*/  BSYNC B1 ;  /* 0x0000000000017941 */ /* 0x000fea0003800000 */
.L_x_168:
[----:B-----5:R-:W-:Y:S01]  /*9010*/  LOP3.LUT R32, R32, 0xff, RZ, 0xc0, !PT ;  /* 0x000000ff20207812 */ /* 0x020fe200078ec0ff */
[----:B------:R-:W-:Y:S01]  /*9020*/  BSSY B1, `(.L_x_170) ;  /* 0x000000b000017945 */ /* 0x000fe20003800000 */
[----:B------:R-:W-:Y:S02]  /*9030*/  ISETP.LT.OR P2, PT, R41, 0x2, !P0 ;  /* 0x000000022900780c */ /* 0x000fe40004741670 */
[----:B------:R-:W-:Y:S02]  /*9040*/  F2FP.F16.E5M2.UNPACK_B R32, R32 ;  /* 0x00000020ff20723e */ /* 0x000fe400020004ff */
[----:B0-----:R-:W-:-:S03]  /*9050*/  PRMT R26, RZ, 0x7610, R26 ;  /* 0x00007610ff1a7816 */ /* 0x001fc6000000001a */
[----:B------:R-:W-:-:S05]  /*9060*/  HADD2.F32 R32, -RZ, R32.H0_H0 ;  /* 0x20000020ff207230 */ /* 0x000fca0000004100 */
[----:B------:R-:W-:-:S04]  /*9070*/  FMUL R27, R32, UR21 ;  /* 0x00000015201b7c20 */ /* 0x000fc80008400000 */
[----:B------:R-:W-:-:S05]  /*9080*/  FFMA R27, R162, UR20, R27 ;  /* 0x00000014a21b7c23 */ /* 0x000fca000800001b */
[----:B------:R-:W-:-:S05]  /*9090*/  F2FP.SATFINITE.E5M2.F32.PACK_AB_MERGE_C R27, RZ, R27, RZ ;  /* 0x0000001bff1b723e */ /* 0x000fca00048060ff */
[----:B------:R0:W-:Y:S01]  /*90a0*/  @!P3 STG.E.U8 desc[UR16][R28.64], R27 ;  /* 0x0000001b1c00b986 */ /* 0x0001e2000c101110 */
[----:B------:R-:W-:Y:S05]  /*90b0*/  @P2 BRA `(.L_x_171) ;  /* 0x0000000000042947 */ /* 0x000fea0003800000 */
[----:B------:R2:W5:Y:S02]  /*90c0*/  LDG.E.U8 R26, desc[UR16][R24.64+0x1] ;  /* 0x00000110181a7981 */ /* 0x000564000c1e1100 */
.L_x_171:
[----:B------:R-:W-:Y:S05]  /*90d0*/  BSYNC B1 ;  /* 0x0000000000017941 */ /* 0x000fea0003800000 */
.L_x_170:
[----:B-----5:R-:W-:Y:S01]  /*90e0*/  LOP3.LUT R26, R26, 0xff, RZ, 0xc0, !PT ;  /* 0x000000ff1a1a7812 */ /* 0x020fe200078ec0ff */
[----:B------:R-:W-:Y:S01]  /*90f0*/  BSSY B1, `(.L_x_172) ;  /* 0x0000013000017945 */ /* 0x000fe20003800000 */
[----:B------:R-:W-:Y:S02]  /*9100*/  IADD3 R43, P1, R43, 0x88, RZ ;  /* 0x000000882b2b7810 */ /* 0x000fe40007f3e0ff */
[----:B------:R-:W-:Y:S02]  /*9110*/  F2FP.F16.E5M2.UNPACK_B R26, R26 ;  /* 0x0000001aff1a723e */ /* 0x000fe400020004ff */
[----:B------:R-:W-:Y:S01]  /*9120*/  PRMT R32, RZ, 0x7610, R32 ;  /* 0x00007610ff207816 */ /* 0x000fe20000000020 */
[----:B------:R-:W-:Y:S01]  /*9130*/  IMAD.X R38, RZ, RZ, R39, P1 ;  /* 0x000000ffff267224 */ /* 0x000fe200008e0627 */
[----:B------:R-:W-:Y:S01]  /*9140*/  ISETP.GE.AND P1, PT, R42, 0x89, PT ;  /* 0x000000892a00780c */ /* 0x000fe20003f26270 */
[----:B------:R-:W-:Y:S02]  /*9150*/  HADD2.F32 R26, -RZ, R26.H0_H0 ;  /* 0x2000001aff1a7230 */ /* 0x000fe40000004100 */
[----:B------:R-:W-:Y:S01]  /*9160*/  IMAD R38, R38, UR6, RZ ;  /* 0x0000000626267c24 */ /* 0x000fe2000f8e02ff */
[----:B------:R-:W-:Y:S01]  /*9170*/  ISETP.LT.OR P5, PT, R41, 0x1, !P1 ;  /* 0x000000012900780c */ /* 0x000fe20004fa1670 */
[----:B------:R-:W-:-:S04]  /*9180*/  IMAD.WIDE.U32 R36, R43, UR6, R36 ;  /* 0x000000062b247c25 */ /* 0x000fc8000f8e0024 */
[----:B------:R-:W-:Y:S01]  /*9190*/  FMUL R26, R26, UR21 ;  /* 0x000000151a1a7c20 */ /* 0x000fe20008400000 */
[----:B------:R-:W-:-:S03]  /*91a0*/  IMAD R43, R43, UR7, R38 ;  /* 0x000000072b2b7c24 */ /* 0x000fc6000f8e0226 */
[----:B------:R-:W-:Y:S01]  /*91b0*/  FFMA R161, R161, UR20, R26 ;  /* 0x00000014a1a17c23 */ /* 0x000fe2000800001a */
[----:B------:R-:W-:-:S04]  /*91c0*/  IADD3 R26, P3, R36, UR8, RZ ;  /* 0x00000008241a7c10 */ /* 0x000fc8000ff7e0ff */
[----:B------:R-:W-:Y:S02]  /*91d0*/  F2FP.SATFINITE.E5M2.F32.PACK_AB_MERGE_C R161, RZ, R161, RZ ;  /* 0x000000a1ffa1723e */ /* 0x000fe400048060ff */
[----:B0-----:R-:W-:-:S03]  /*91e0*/  IADD3.X R27, R37, UR9, R43, P3, !PT ;  /* 0x00000009251b7c10 */ /* 0x001fc60009ffe42b */
[----:B------:R0:W-:Y:S01]  /*91f0*/  @!P2 STG.E.U8 desc[UR16][R28.64+0x1], R161 ;  /* 0x000001a11c00a986 */ /* 0x0001e2000c101110 */
[----:B------:R-:W-:Y:S05]  /*9200*/  @P5 BRA `(.L_x_173) ;  /* 0x0000000000045947 */ /* 0x000fea0003800000 */
[----:B------:R3:W5:Y:S02]  /*9210*/  LDG.E.U8 R32, desc[UR16][R26.64] ;  /* 0x000000101a207981 */ /* 0x000764000c1e1100 */
.L_x_173:
[----:B------:R-:W-:Y:S05]  /*9220*/  BSYNC B1 ;  /* 0x0000000000017941 */ /* 0x000fea0003800000 */
.L_x_172:
        /* <DEDUP_REMOVED lines=12> */
.L_x_175:
[----:B------:R-:W-:Y:S05]  /*92f0*/  BSYNC B1 ;  /* 0x0000000000017941 */ /* 0x000fea0003800000 */
.L_x_174:
        /* <DEDUP_REMOVED lines=12> */
.L_x_177:
[----:B------:R-:W-:Y:S05]  /*93c0*/  BSYNC B1 ;  /* 0x0000000000017941 */ /* 0x000fea0003800000 */
.L_x_176:
        /* <DEDUP_REMOVED lines=12> */
.L_x_179:
[----:B------:R-:W-:Y:S05]  /*9490*/  BSYNC B1 ;  /* 0x0000000000017941 */ /* 0x000fea0003800000 */
.L_x_178:
        /* <DEDUP_REMOVED lines=12> */
.L_x_181:
[----:B------:R-:W-:Y:S05]  /*9560*/  BSYNC B1 ;  /* 0x0000000000017941 */ /* 0x000fea0003800000 */
.L_x_180:
        /* <DEDUP_REMOVED lines=12> */
.L_x_183:
[----:B------:R-:W-:Y:S05]  /*9630*/  BSYNC B1 ;  /* 0x0000000000017941 */ /* 0x000fea0003800000 */
.L_x_182:
        /* <DEDUP_REMOVED lines=12> */
.L_x_185:
[----:B------:R-:W-:Y:S05]  /*9700*/  BSYNC B1 ;  /* 0x0000000000017941 */ /* 0x000fea0003800000 */
.L_x_184:
        /* <DEDUP_REMOVED lines=12> */
.L_x_187:
[----:B------:R-:W-:Y:S05]  /*97d0*/  BSYNC B1 ;  /* 0x0000000000017941 */ /* 0x000fea0003800000 */
.L_x_186:
        /* <DEDUP_REMOVED lines=12> */
.L_x_189:
[----:B------:R-:W-:Y:S05]  /*98a0*/  BSYNC B1 ;  /* 0x0000000000017941 */ /* 0x000fea0003800000 */
.L_x_188:
        /* <DEDUP_REMOVED lines=12> */
.L_x_191:
[----:B------:R-:W-:Y:S05]  /*9970*/  BSYNC B1 ;  /* 0x0000000000017941 */ /* 0x000fea0003800000 */
.L_x_190:
[----:B-----5:R-:W-:Y:S01]  /*9980*/  LOP3.LUT R32, R32, 0xff, RZ, 0xc0, !PT ;  /* 0x000000ff20207812 */ /* 0x020fe200078ec0ff */
[----:B------:R-:W-:Y:S01]  /*9990*/  BSSY B1, `(.L_x_192) ;  /* 0x000000b000017945 */ /* 0x000fe20003800000 */
[----:B------:R-:W-:Y:S02]  /*99a0*/  ISETP.LT.OR P3, PT, R41, 0x19, !P0 ;  /* 0x000000192900780c */ /* 0x000fe40004761670 */
[----:B------:R-:W-:-:S05]  /*99b0*/  F2FP.F16.E5M2.UNPACK_B R32, R32 ;  /* 0x00000020ff20723e */ /* 0x000fca00020004ff */
[----:B------:R-:W-:-:S05]  /*99c0*/  HADD2.F32 R32, -RZ, R32.H0_H0 ;  /* 0x20000020ff207230 */ /* 0x000fca0000004100 */
[----:B------:R-:W-:-:S04]  /*99d0*/  FMUL R32, R32, UR21 ;  /* 0x0000001520207c20 */ /* 0x000fc80008400000 */
[----:B------:R-:W-:Y:S01]  /*99e0*/  FFMA R32, R23, UR20, R32 ;  /* 0x0000001417207c23 */ /* 0x000fe20008000020 */
[----:B------:R-:W-:-:S04]  /*99f0*/  PRMT R23, RZ, 0x7610, R23 ;  /* 0x00007610ff177816 */ /* 0x000fc80000000017 */
[----:B----4-:R-:W-:-:S05]  /*9a00*/  F2FP.SATFINITE.E5M2.F32.PACK_AB_MERGE_C R33, RZ, R32, RZ ;  /* 0x00000020ff21723e */ /* 0x010fca00048060ff */
[----:B------:R4:W-:Y:S01]  /*9a10*/  @!P2 STG.E.U8 desc[UR16][R30.64+0x11], R33 ;  /* 0x000011211e00a986 */ /* 0x0009e2000c101110 */
[----:B------:R-:W-:Y:S05]  /*9a20*/  @P3 BRA `(.L_x_193) ;  /* 0x0000000000043947 */ /* 0x000fea0003800000 */
[----:B------:R0:W5:Y:S02]  /*9a30*/  LDG.E.U8 R23, desc[UR16][R24.64+0x18] ;  /* 0x0000181018177981 */ /* 0x000164000c1e1100 */
.L_x_193:
[----:B------:R-:W-:Y:S05]  /*9a40*/  BSYNC B1 ;  /* 0x0000000000017941 */ /* 0x000fea0003800000 */
.L_x_192:
        /* <DEDUP_REMOVED lines=8> */
[----:B------:R-:W-:-:S05]  /*9ad0*/  F2FP.SATFINITE.E5M2.F32.PACK_AB_MERGE_C R23, RZ, R23, RZ ;  /* 0x00000017ff17723e */ /* 0x000fca00048060ff */
[----:B------:R0:W-:Y:S01]  /*9ae0*/  @!P3 STG.E.U8 desc[UR16][R28.64+0x18], R23 ;  /* 0x000018171c00b986 */ /* 0x0001e2000c101110 */
[----:B------:R-:W-:Y:S05]  /*9af0*/  @P2 BRA `(.L_x_195) ;  /* 0x0000000000042947 */ /* 0x000fea0003800000 */
[----:B------:R0:W5:Y:S02]  /*9b00*/  LDG.E.U8 R22, desc[UR16][R24.64+0x19] ;  /* 0x0000191018167981 */ /* 0x000164000c1e1100 */
.L_x_195:
[----:B------:R-:W-:Y:S05]  /*9b10*/  BSYNC B1 ;  /* 0x0000000000017941 */ /* 0x000fea0003800000 */
.L_x_194:
        /* <DEDUP_REMOVED lines=8> */
[----:B0-----:R-:W-:-:S05]  /*9ba0*/  F2FP.SATFINITE.E5M2.F32.PACK_AB_MERGE_C R23, RZ, R22, RZ ;  /* 0x00000016ff17723e */ /* 0x001fca00048060ff */
[----:B------:R0:W-:Y:S01]  /*9bb0*/  @!P2 STG.E.U8 desc[UR16][R28.64+0x19], R23 ;  /* 0x000019171c00a986 */ /* 0x0001e2000c101110 */
[----:B------:R-:W-:Y:S05]  /*9bc0*/  @P3 BRA `(.L_x_197) ;  /* 0x0000000000043947 */ /* 0x000fea0003800000 */
[----:B------:R0:W5:Y:S02]  /*9bd0*/  LDG.E.U8 R21, desc[UR16][R26.64+0x18] ;  /* 0x000018101a157981 */ /* 0x000164000c1e1100 */
.L_x_197:
[----:B------:R-:W-:Y:S05]  /*9be0*/  BSYNC B1 ;  /* 0x0000000000017941 */ /* 0x000fea0003800000 */
.L_x_196:
        /* <DEDUP_REMOVED lines=12> */
.L_x_199:
[----:B------:R-:W-:Y:S05]  /*9cb0*/  BSYNC B1 ;  /* 0x0000000000017941 */ /* 0x000fea0003800000 */
.L_x_198:
        /* <DEDUP_REMOVED lines=12> */
.L_x_201:
[----:B------:R-:W-:Y:S05]  /*9d80*/  BSYNC B1 ;  /* 0x0000000000017941 */ /* 0x000fea0003800000 */
.L_x_200:
        /* <DEDUP_REMOVED lines=12> */
.L_x_203:
[----:B------:R-:W-:Y:S05]  /*9e50*/  BSYNC B1 ;  /* 0x0000000000017941 */ /* 0x000fea0003800000 */
.L_x_202:
        /* <DEDUP_REMOVED lines=12> */
.L_x_205:
[----:B------:R-:W-:Y:S05]  /*9f20*/  BSYNC B1 ;  /* 0x0000000000017941 */ /* 0x000fea0003800000 */
.L_x_204:
        /* <DEDUP_REMOVED lines=12> */
.L_x_207:
[----:B------:R-:W-:Y:S05]  /*9ff0*/  BSYNC B1 ;  /* 0x0000000000017941 */ /* 0x000fea0003800000 */
.L_x_206:
        /* <DEDUP_REMOVED lines=12> */
.L_x_209:
[----:B------:R-:W-:Y:S05]  /*a0c0*/  BSYNC B1 ;  /* 0x0000000000017941 */ /* 0x000fea0003800000 */
.L_x_208:
        /* <DEDUP_REMOVED lines=12> */
.L_x_211:
[----:B------:R-:W-:Y:S05]  /*a190*/  BSYNC B1 ;  /* 0x0000000000017941 */ /* 0x000fea0003800000 */
.L_x_210:
        /* <DEDUP_REMOVED lines=12> */
.L_x_213:
[----:B------:R-:W-:Y:S05]  /*a260*/  BSYNC B1 ;  /* 0x0000000000017941 */ /* 0x000fea0003800000 */
.L_x_212:
        /* <DEDUP_REMOVED lines=12> */
.L_x_215:
[----:B------:R-:W-:Y:S05]  /*a330*/  BSYNC B1 ;  /* 0x0000000000017941 */ /* 0x000fea0003800000 */
.L_x_214:
        /* <DEDUP_REMOVED lines=12> */
.L_x_217:
[----:B------:R-:W-:Y:S05]  /*a400*/  BSYNC B1 ;  /* 0x0000000000017941 */ /* 0x000fea0003800000 */
.L_x_216:
        /* <DEDUP_REMOVED lines=12> */
.L_x_219:
[----:B------:R-:W-:Y:S05]  /*a4d0*/  BSYNC B1 ;  /* 0x0000000000017941 */ /* 0x000fea0003800000 */
.L_x_218:
        /* <DEDUP_REMOVED lines=12> */
.L_x_221:
[----:B------:R-:W-:Y:S05]  /*a5a0*/  BSYNC B1 ;  /* 0x0000000000017941 */ /* 0x000fea0003800000 */
.L_x_220:
        /* <DEDUP_REMOVED lines=12> */
.L_x_223:
[----:B------:R-:W-:Y:S05]  /*a670*/  BSYNC B1 ;  /* 0x0000000000017941 */ /* 0x000fea0003800000 */
.L_x_222:
        /* <DEDUP_REMOVED lines=12> */
.L_x_225:
[----:B------:R-:W-:Y:S05]  /*a740*/  BSYNC B1 ;  /* 0x0000000000017941 */ /* 0x000fea0003800000 */
.L_x_224:
        /* <DEDUP_REMOVED lines=12> */
.L_x_227:
[----:B------:R-:W-:Y:S05]  /*a810*/  BSYNC B1 ;  /* 0x0000000000017941 */ /* 0x000fea0003800000 */
.L_x_226:
        /* <DEDUP_REMOVED lines=12> */
.L_x_229:
[----:B------:R-:W-:Y:S05]  /*a8e0*/  BSYNC B1 ;  /* 0x0000000000017941 */ /* 0x000fea0003800000 */
.L_x_228:
        /* <DEDUP_REMOVED lines=12> */
.L_x_231:
[----:B------:R-:W-:Y:S05]  /*a9b0*/  BSYNC B1 ;  /* 0x0000000000017941 */ /* 0x000fea0003800000 */
.L_x_230:
        /* <DEDUP_REMOVED lines=12> */
.L_x_233:
[----:B------:R-:W-:Y:S05]  /*aa80*/  BSYNC B1 ;  /* 0x0000000000017941 */ /* 0x000fea0003800000 */
.L_x_232:
        /* <DEDUP_REMOVED lines=12> */
.L_x_235:
[----:B------:R-:W-:Y:S05]  /*ab50*/  BSYNC B1 ;  /* 0x0000000000017941 */ /* 0x000fea0003800000 */
.L_x_234:
[----:B-----5:R-:W-:Y:S01]  /*ab60*/  LOP3.LUT R2, R2, 0xff, RZ, 0xc0, !PT ;  /* 0x000000ff02027812 */ /* 0x020fe200078ec0ff */
[----:B------:R-:W-:Y:S01]  /*ab70*/  BSSY B1, `(.L_x_236) ;  /* 0x000000b000017945 */ /* 0x000fe20003800000 */
[----:B------:R-:W-:Y:S02]  /*ab80*/  ISETP.LT.OR P3, PT, R41, 0x41, !P1 ;  /* 0x000000412900780c */ /* 0x000fe40004f61670 */
[----:B------:R-:W-:-:S05]  /*ab90*/  F2FP.F16.E5M2.UNPACK_B R2, R2 ;  /* 0x00000002ff02723e */ /* 0x000fca00020004ff */
[----:B------:R-:W-:-:S05]  /*aba0*/  HADD2.F32 R2, -RZ, R2.H0_H0 ;  /* 0x20000002ff027230 */ /* 0x000fca0000004100 */
[----:B0-----:R-:W-:-:S04]  /*abb0*/  FMUL R3, R2, UR21 ;  /* 0x0000001502037c20 */ /* 0x001fc80008400000 */
[----:B------:R-:W-:Y:S01]  /*abc0*/  FFMA R3, R0, UR20, R3 ;  /* 0x0000001400037c23 */ /* 0x000fe20008000003 */
[----:B------:R-:W-:-:S04]  /*abd0*/  PRMT R0, RZ, 0x7610, R0 ;  /* 0x00007610ff007816 */ /* 0x000fc80000000000 */
[----:B------:R-:W-:-:S05]  /*abe0*/  F2FP.SATFINITE.E5M2.F32.PACK_AB_MERGE_C R3, RZ, R3, RZ ;  /* 0x00000003ff03723e */ /* 0x000fca00048060ff */
[----:B------:R0:W-:Y:S01]  /*abf0*/  @!P2 STG.E.U8 desc[UR16][R28.64+0x41], R3 ;  /* 0x000041031c00a986 */ /* 0x0001e2000c101110 */
[----:B------:R-:W-:Y:S05]  /*ac00*/  @P3 BRA `(.L_x_237) ;  /* 0x0000000000043947 */ /* 0x000fea0003800000 */
[----:B------:R0:W5:Y:S02]  /*ac10*/  LDG.E.U8 R0, desc[UR16][R26.64+0x40] ;  /* 0x000040101a007981 */ /* 0x000164000c1e1100 */
.L_x_237:
[----:B------:R-:W-:Y:S05]  /*ac20*/  BSYNC B1 ;  /* 0x0000000000017941 */ /* 0x000fea0003800000 */
.L_x_236:
[----:B------:R-:W2:Y:S01]  /*ac30*/  LDL.LU R2, [R1] ;  /* 0x0000000001027983 */ /* 0x000ea20000300800 */
[----:B-----5:R-:W-:Y:S01]  /*ac40*/  LOP3.LUT R0, R0, 0xff, RZ, 0xc0, !PT ;  /* 0x000000ff00007812 */ /* 0x020fe200078ec0ff */
[----:B------:R-:W-:Y:S01]  /*ac50*/  BSSY B1, `(.L_x_238) ;  /* 0x000000b000017945 */ /* 0x000fe20003800000 */
[----:B------:R-:W-:Y:S02]  /*ac60*/  ISETP.LT.OR P2, PT, R41, 0x42, !P1 ;  /* 0x000000422900780c */ /* 0x000fe40004f41670 */
[----:B------:R-:W-:-:S05]  /*ac70*/  F2FP.F16.E5M2.UNPACK_B R0, R0 ;  /* 0x00000000ff00723e */ /* 0x000fca00020004ff */
[----:B------:R-:W-:-:S05]  /*ac80*/  HADD2.F32 R0, -RZ, R0.H0_H0 ;  /* 0x20000000ff007230 */ /* 0x000fca0000004100 */
[----:B------:R-:W-:-:S04]  /*ac90*/  FMUL R0, R0, UR21 ;  /* 0x0000001500007c20 */ /* 0x000fc80008400000 */
[----:B--2---:R-:W-:-:S05]  /*aca0*/  FFMA R0, R2, UR20, R0 ;  /* 0x0000001402007c23 */ /* 0x004fca0008000000 */
[----:B0-----:R-:W-:Y:S02]  /*acb0*/  F2FP.SATFINITE.E5M2.F32.PACK_AB_MERGE_C R3, RZ, R0, RZ ;  /* 0x00000000ff03723e */ /* 0x001fe400048060ff */
[----:B------:R-:W-:-:S03]  /*acc0*/  PRMT R0, RZ, 0x7610, R0 ;  /* 0x00007610ff007816 */ /* 0x000fc60000000000 */
[----:B------:R0:W-:Y:S01]  /*acd0*/  @!P3 STG.E.U8 desc[UR16][R30.64+0x40], R3 ;  /* 0x000040031e00b986 */ /* 0x0001e2000c101110 */
[----:B------:R-:W-:Y:S05]  /*ace0*/  @P2 BRA `(.L_x_239) ;  /* 0x0000000000042947 */ /* 0x000fea0003800000 */
[----:B------:R2:W5:Y:S02]  /*acf0*/  LDG.E.U8 R0, desc[UR16][R26.64+0x41] ;  /* 0x000041101a007981 */ /* 0x000564000c1e1100 */
.L_x_239:
[----:B------:R-:W-:Y:S05]  /*ad00*/  BSYNC B1 ;  /* 0x0000000000017941 */ /* 0x000fea0003800000 */
.L_x_238:
[----:B------:R-:W3:Y:S01]  /*ad10*/  LDL.LU R2, [R1+0x4] ;  /* 0x0000040001027983 */ /* 0x000ee20000300800 */
[----:B-----5:R-:W-:Y:S01]  /*ad20*/  LOP3.LUT R0, R0, 0xff, RZ, 0xc0, !PT ;  /* 0x000000ff00007812 */ /* 0x020fe200078ec0ff */
[----:B------:R-:W-:Y:S01]  /*ad30*/  BSSY B1, `(.L_x_240) ;  /* 0x000000b000017945 */ /* 0x000fe20003800000 */
[----:B------:R-:W-:Y:S02]  /*ad40*/  ISETP.LT.OR P3, PT, R41, 0x49, !P0 ;  /* 0x000000492900780c */ /* 0x000fe40004761670 */
[----:B------:R-:W-:-:S05]  /*ad50*/  F2FP.F16.E5M2.UNPACK_B R0, R0 ;  /* 0x00000000ff00723e */ /* 0x000fca00020004ff */
[----:B------:R-:W-:-:S05]  /*ad60*/  HADD2.F32 R0, -RZ, R0.H0_H0 ;  /* 0x20000000ff007230 */ /* 0x000fca0000004100 */
[----:B------:R-:W-:-:S04]  /*ad70*/  FMUL R0, R0, UR21 ;  /* 0x0000001500007c20 */ /* 0x000fc80008400000 */
[----:B---3--:R-:W-:-:S05]  /*ad80*/  FFMA R0, R2, UR20, R0 ;  /* 0x0000001402007c23 */ /* 0x008fca0008000000 */
[----:B0-----:R-:W-:Y:S02]  /*ad90*/  F2FP.SATFINITE.E5M2.F32.PACK_AB_MERGE_C R3, RZ, R0, RZ ;  /* 0x00000000ff03723e */ /* 0x001fe400048060ff */
[----:B------:R-:W-:-:S03]  /*ada0*/  PRMT R0, RZ, 0x7610, R0 ;  /* 0x00007610ff007816 */ /* 0x000fc60000000000 */
[----:B------:R0:W-:Y:S01]  /*adb0*/  @!P2 STG.E.U8 desc[UR16][R30.64+0x41], R3 ;  /* 0x000041031e00a986 */ /* 0x0001e2000c101110 */
[----:B------:R-:W-:Y:S05]  /*adc0*/  @P3 BRA `(.L_x_241) ;  /* 0x0000000000043947 */ /* 0x000fea0003800000 */
[----:B------:R3:W5:Y:S02]  /*add0*/  LDG.E.U8 R0, desc[UR16][R24.64+0x48] ;  /* 0x0000481018007981 */ /* 0x000764000c1e1100 */
.L_x_241:
[----:B------:R-:W-:Y:S05]  /*ade0*/  BSYNC B1 ;  /* 0x0000000000017941 */ /* 0x000fea0003800000 */
.L_x_240:
[----:B------:R-:W2:Y:S01]  /*adf0*/  LDL.LU R2, [R1+0x8] ;  /* 0x0000080001027983 */ /* 0x000ea20000300800 */
        /* <DEDUP_REMOVED lines=12> */
.L_x_243:
[----:B------:R-:W-:Y:S05]  /*aec0*/  BSYNC B1 ;  /* 0x0000000000017941 */ /* 0x000fea0003800000 */
.L_x_242:
        /* <DEDUP_REMOVED lines=13> */
.L_x_245:
[----:B------:R-:W-:Y:S05]  /*afa0*/  BSYNC B1 ;  /* 0x0000000000017941 */ /* 0x000fea0003800000 */
.L_x_244:
        /* <DEDUP_REMOVED lines=13> */
.L_x_247:
[----:B------:R-:W-:Y:S05]  /*b080*/  BSYNC B1 ;  /* 0x0000000000017941 */ /* 0x000fea0003800000 */
.L_x_246:
        /* <DEDUP_REMOVED lines=13> */
.L_x_249:
[----:B------:R-:W-:Y:S05]  /*b160*/  BSYNC B1 ;  /* 0x0000000000017941 */ /* 0x000fea0003800000 */
.L_x_248:
        /* <DEDUP_REMOVED lines=13> */
.L_x_251:
[----:B------:R-:W-:Y:S05]  /*b240*/  BSYNC B1 ;  /* 0x0000000000017941 */ /* 0x000fea0003800000 */
.L_x_250:
        /* <DEDUP_REMOVED lines=13> */
.L_x_253:
[----:B------:R-:W-:Y:S05]  /*b320*/  BSYNC B1 ;  /* 0x0000000000017941 */ /* 0x000fea0003800000 */
.L_x_252:
        /* <DEDUP_REMOVED lines=13> */
.L_x_255:
[----:B------:R-:W-:Y:S05]  /*b400*/  BSYNC B1 ;  /* 0x0000000000017941 */ /* 0x000fea0003800000 */
.L_x_254:
        /* <DEDUP_REMOVED lines=13> */
.L_x_257:
[----:B------:R-:W-:Y:S05]  /*b4e0*/  BSYNC B1 ;  /* 0x0000000000017941 */ /* 0x000fea0003800000 */
.L_x_256:
        /* <DEDUP_REMOVED lines=13> */
.L_x_259:
[----:B------:R-:W-:Y:S05]  /*b5c0*/  BSYNC B1 ;  /* 0x0000000000017941 */ /* 0x000fea0003800000 */
.L_x_258:
        /* <DEDUP_REMOVED lines=13> */
.L_x_261:
[----:B------:R-:W-:Y:S05]  /*b6a0*/  BSYNC B1 ;  /* 0x0000000000017941 */ /* 0x000fea0003800000 */
.L_x_260:
        /* <DEDUP_REMOVED lines=13> */
.L_x_263:
[----:B------:R-:W-:Y:S05]  /*b780*/  BSYNC B1 ;  /* 0x0000000000017941 */ /* 0x000fea0003800000 */
.L_x_262:
        /* <DEDUP_REMOVED lines=13> */
.L_x_265:
[----:B------:R-:W-:Y:S05]  /*b860*/  BSYNC B1 ;  /* 0x0000000000017941 */ /* 0x000fea0003800000 */
.L_x_264:
        /* <DEDUP_REMOVED lines=13> */
.L_x_267:
[----:B------:R-:W-:Y:S05]  /*b940*/  BSYNC B1 ;  /* 0x0000000000017941 */ /* 0x000fea0003800000 */
.L_x_266:
        /* <DEDUP_REMOVED lines=13> */
.L_x_269:
[----:B------:R-:W-:Y:S05]  /*ba20*/  BSYNC B1 ;  /* 0x0000000000017941 */ /* 0x000fea0003800000 */
.L_x_268:
        /* <DEDUP_REMOVED lines=13> */
.L_x_271:
[----:B------:R-:W-:Y:S05]  /*bb00*/  BSYNC B1 ;  /* 0x0000000000017941 */ /* 0x000fea0003800000 */
.L_x_270:
        /* <DEDUP_REMOVED lines=13> */
.L_x_273:
[----:B------:R-:W-:Y:S05]  /*bbe0*/  BSYNC B1 ;  /* 0x0000000000017941 */ /* 0x000fea0003800000 */
.L_x_272:
        /* <DEDUP_REMOVED lines=13> */
.L_x_275:
[----:B------:R-:W-:Y:S05]  /*bcc0*/  BSYNC B1 ;  /* 0x0000000000017941 */ /* 0x000fea0003800000 */
.L_x_274:
        /* <DEDUP_REMOVED lines=13> */
.L_x_277:
[----:B------:R-:W-:Y:S05]  /*bda0*/  BSYNC B1 ;  /* 0x0000000000017941 */ /* 0x000fea0003800000 */
.L_x_276:
        /* <DEDUP_REMOVED lines=13> */
.L_x_279:
[----:B------:R-:W-:Y:S05]  /*be80*/  BSYNC B1 ;  /* 0x0000000000017941 */ /* 0x000fea0003800000 */
.L_x_278:
        /* <DEDUP_REMOVED lines=13> */
.L_x_281:
[----:B------:R-:W-:Y:S05]  /*bf60*/  BSYNC B1 ;  /* 0x0000000000017941 */ /* 0x000fea0003800000 */
.L_x_280:
        /* <DEDUP_REMOVED lines=13> */
.L_x_283:
[----:B------:R-:W-:Y:S05]  /*c040*/  BSYNC B1 ;  /* 0x0000000000017941 */ /* 0x000fea0003800000 */
.L_x_282:
        /* <DEDUP_REMOVED lines=13> */
.L_x_285:
[----:B------:R-:W-:Y:S05]  /*c120*/  BSYNC B1 ;  /* 0x0000000000017941 */ /* 0x000fea0003800000 */
.L_x_284:
        /* <DEDUP_REMOVED lines=13> */
.L_x_287:
[----:B------:R-:W-:Y:S05]  /*c200*/  BSYNC B1 ;  /* 0x0000000000017941 */ /* 0x000fea0003800000 */
.L_x_286:
        /* <DEDUP_REMOVED lines=13> */
.L_x_289:
[----:B------:R-:W-:Y:S05]  /*c2e0*/  BSYNC B1 ;  /* 0x0000000000017941 */ /* 0x000fea0003800000 */
.L_x_288:
        /* <DEDUP_REMOVED lines=13> */
.L_x_291:
[----:B------:R-:W-:Y:S05]  /*c3c0*/  BSYNC B1 ;  /* 0x0000000000017941 */ /* 0x000fea0003800000 */
.L_x_290:
        /* <DEDUP_REMOVED lines=13> */
.L_x_293:
[----:B------:R-:W-:Y:S05]  /*c4a0*/  BSYNC B1 ;  /* 0x0000000000017941 */ /* 0x000fea0003800000 */
.L_x_292:
        /* <DEDUP_REMOVED lines=13> */
.L_x_295:
[----:B------:R-:W-:Y:S05]  /*c580*/  BSYNC B1 ;  /* 0x0000000000017941 */ /* 0x000fea0003800000 */
.L_x_294:
[----:B------:R-:W-:Y:S05]  /*c590*/  @P1 BRA `(.L_x_296) ;  /* 0x0000002000ac1947 */ /* 0x000fea0003800000 */
[----:B------:R-:W2:Y:S01]  /*c5a0*/  LDL.LU R2, [R1+0x74] ;  /* 0x0000740001027983 */ /* 0x000ea20000300800 */
[----:B-----5:R-:W-:-:S04]  /*c5b0*/  LOP3.LUT R0, R0, 0xff, RZ, 0xc0, !PT ;  /* 0x000000ff00007812 */ /* 0x020fc800078ec0ff */
[----:B------:R-:W-:-:S05]  /*c5c0*/  F2FP.F16.E5M2.UNPACK_B R0, R0 ;  /* 0x00000000ff00723e */ /* 0x000fca00020004ff */
[----:B------:R-:W-:-:S05]  /*c5d0*/  HADD2.F32 R0, -RZ, R0.H0_H0 ;  /* 0x20000000ff007230 */ /* 0x000fca0000004100 */
[----:B------:R-:W-:-:S04]  /*c5e0*/  FMUL R0, R0, UR21 ;  /* 0x0000001500007c20 */ /* 0x000fc80008400000 */
[----:B--2---:R-:W-:-:S05]  /*c5f0*/  FFMA R0, R2, UR20, R0 ;  /* 0x0000001402007c23 */ /* 0x004fca0008000000 */
[----:B0-----:R-:W-:-:S05]  /*c600*/  F2FP.SATFINITE.E5M2.F32.PACK_AB_MERGE_C R3, RZ, R0, RZ ;  /* 0x00000000ff03723e */ /* 0x001fca00048060ff */
[----:B------:R0:W-:Y:S01]  /*c610*/  STG.E.U8 desc[UR16][R30.64+0x79], R3 ;  /* 0x000079031e007986 */ /* 0x0001e2000c101110 */
[----:B------:R-:W-:Y:S05]  /*c620*/  BRA `(.L_x_296) ;  /* 0x0000002000887947 */ /* 0x000fea0003800000 */
.L_x_39:
[C---:B------:R-:W-:Y:S01]  /*c630*/  ISETP.GE.AND P3, PT, R42.reuse, 0x1, PT ;  /* 0x000000012a00780c */ /* 0x040fe20003f66270 */
[----:B------:R-:W2:Y:S01]  /*c640*/  LDL.LU R227, [R1+0x10] ;  /* 0x0000100001e37983 */ /* 0x000ea20000300800 */
[----:B------:R-:W-:Y:S01]  /*c650*/  ISETP.GE.AND P2, PT, R42, 0x9, PT ;  /* 0x000000092a00780c */ /* 0x000fe20003f46270 */
[----:B------:R-:W-:Y:S01]  /*c660*/  FMUL R225, R225, UR20 ;  /* 0x00000014e1e17c20 */ /* 0x000fe20008400000 */
[C---:B------:R-:W-:Y:S01]  /*c670*/  ISETP.LT.OR P0, PT, R41.reuse, 0x1, !P3 ;  /* 0x000000012900780c */ /* 0x040fe20005f01670 */
[----:B------:R-:W-:Y:S01]  /*c680*/  FMUL R226, R226, UR20 ;  /* 0x00000014e2e27c20 */ /* 0x000fe20008400000 */
[----:B------:R-:W-:Y:S01]  /*c690*/  ISETP.LT.OR P1, PT, R41, 0x2, !P3 ;  /* 0x000000022900780c */ /* 0x000fe20005f21670 */
[----:B------:R-:W-:Y:S01]  /*c6a0*/  FMUL R223, R223, UR20 ;  /* 0x00000014dfdf7c20 */ /* 0x000fe20008400000 */
[----:B------:R-:W-:Y:S01]  /*c6b0*/  ISETP.LT.OR P6, PT, R41, 0x2, !P2 ;  /* 0x000000022900780c */ /* 0x000fe200057c1670 */
[----:B------:R-:W-:Y:S01]  /*c6c0*/  FMUL R224, R224, UR20 ;  /* 0x00000014e0e07c20 */ /* 0x000fe20008400000 */
[----:B------:R-:W-:-:S02]  /*c6d0*/  F2FP.SATFINITE.E5M2.F32.PACK_AB_MERGE_C R33, RZ, R226, RZ ;  /* 0x000000e2ff21723e */ /* 0x000fc400048060ff */
[----:B------:R-:W-:Y:S01]  /*c6e0*/  F2FP.SATFINITE.E5M2.F32.PACK_AB_MERGE_C R225, RZ, R225, RZ ;  /* 0x000000e1ffe1723e */ /* 0x000fe200048060ff */
[----:B------:R-:W-:Y:S01]  /*c6f0*/  FMUL R222, R222, UR20 ;  /* 0x00000014dede7c20 */ /* 0x000fe20008400000 */
[----:B------:R-:W-:Y:S01]  /*c700*/  ISETP.LT.OR P5, PT, R41, 0x1, !P2 ;  /* 0x000000012900780c */ /* 0x000fe200057a1670 */
[----:B------:R-:W-:Y:S01]  /*c710*/  FMUL R221, R221, UR20 ;  /* 0x00000014dddd7c20 */ /* 0x000fe20008400000 */
[----:B------:R-:W-:Y:S01]  /*c720*/  F2FP.SATFINITE.E5M2.F32.PACK_AB_MERGE_C R223, RZ, R223, RZ ;  /* 0x000000dfffdf723e */ /* 0x000fe200048060ff */
[----:B------:R0:W-:Y:S01]  /*c730*/  @!P0 STG.E.U8 desc[UR16][R24.64], R33 ;  /* 0x0000002118008986 */ /* 0x0001e2000c101110 */
[----:B------:R-:W-:-:S03]  /*c740*/  ISETP.LT.OR P0, PT, R41, 0x9, !P3 ;  /* 0x000000092900780c */ /* 0x000fc60005f01670 */
[----:B------:R-:W-:Y:S01]  /*c750*/  @!P1 STG.E.U8 desc[UR16][R24.64+0x1], R225 ;  /* 0x000001e118009986 */ /* 0x000fe2000c101110 */
[----:B------:R-:W-:-:S03]  /*c760*/  ISETP.LT.OR P1, PT, R41, 0xa, !P3 ;  /* 0x0000000a2900780c */ /* 0x000fc60005f21670 */
[----:B------:R-:W-:Y:S01]  /*c770*/  @!P6 STG.E.U8 desc[UR16][R26.64+0x1], R223 ;  /* 0x000001df1a00e986 */ /* 0x000fe2000c101110 */
[----:B------:R-:W-:Y:S01]  /*c780*/  ISETP.LT.OR P6, PT, R41, 0xa, !P2 ;  /* 0x0000000a2900780c */ /* 0x000fe200057c1670 */
[----:B------:R-:W-:Y:S01]  /*c790*/  FMUL R219, R219, UR20 ;  /* 0x00000014dbdb7c20 */ /* 0x000fe20008400000 */
[----:B------:R-:W-:Y:S01]  /*c7a0*/  F2FP.SATFINITE.E5M2.F32.PACK_AB_MERGE_C R35, RZ, R224, RZ ;  /* 0x000000e0ff23723e */ /* 0x000fe200048060ff */
[----:B------:R-:W-:Y:S01]  /*c7b0*/  FMUL R220, R220, UR20 ;  /* 0x00000014dcdc7c20 */ /* 0x000fe20008400000 */
[----:B0-----:R-:W-:Y:S01]  /*c7c0*/  F2FP.SATFINITE.E5M2.F32.PACK_AB_MERGE_C R33, RZ, R222, RZ ;  /* 0x000000deff21723e */ /* 0x001fe200048060ff */
[----:B------:R-:W-:Y:S01]  /*c7d0*/  FMUL R218, R218, UR20 ;  /* 0x00000014dada7c20 */ /* 0x000fe20008400000 */
[----:B------:R-:W-:Y:S01]  /*c7e0*/  F2FP.SATFINITE.E5M2.F32.PACK_AB_MERGE_C R221, RZ, R221, RZ ;  /* 0x000000ddffdd723e */ /* 0x000fe200048060ff */
[----:B------:R0:W-:Y:S01]  /*c7f0*/  @!P5 STG.E.U8 desc[UR16][R26.64], R35 ;  /* 0x000000231a00d986 */ /* 0x0001e2000c101110 */
[C---:B------:R-:W-:Y:S02]  /*c800*/  ISETP.LT.OR P5, PT, R41.reuse, 0x9, !P2 ;  /* 0x000000092900780c */ /* 0x040fe400057a1670 */
        /* <DEDUP_REMOVED lines=8> */
[----:B0-----:R-:W-:Y:S01]  /*c890*/  F2FP.SATFINITE.E5M2.F32.PACK_AB_MERGE_C R35, RZ, R220, RZ ;  /* 0x000000dcff23723e */ /* 0x001fe200048060ff */
[----:B------:R-:W-:Y:S01]  /*c8a0*/  FMUL R215, R215, UR20 ;  /* 0x00000014d7d77c20 */ /* 0x000fe20008400000 */
[----:B------:R-:W3:Y:S01]  /*c8b0*/  LDL.LU R226, [R1+0xc] ;  /* 0x00000c0001e27983 */ /* 0x000ee20000300800 */
[----:B-1----:R-:W-:Y:S02]  /*c8c0*/  F2FP.SATFINITE.E5M2.F32.PACK_AB_MERGE_C R33, RZ, R218, RZ ;  /* 0x000000daff21723e */ /* 0x002fe400048060ff */
[----:B------:R-:W-:Y:S01]  /*c8d0*/  F2FP.SATFINITE.E5M2.F32.PACK_AB_MERGE_C R217, RZ, R217, RZ ;  /* 0x000000d9ffd9723e */ /* 0x000fe200048060ff */
[----:B------:R0:W-:Y:S01]  /*c8e0*/  @!P5 STG.E.U8 desc[UR16][R26.64+0x8], R35 ;  /* 0x000008231a00d986 */ /* 0x0001e2000c101110 */
[----:B------:R-:W-:-:S02]  /*c8f0*/  ISETP.LT.OR P5, PT, R41, 0x11, !P2 ;  /* 0x000000112900780c */ /* 0x000fc400057a1670 */
[----:B------:R-:W-:Y:S01]  /*c900*/  F2FP.SATFINITE.E5M2.F32.PACK_AB_MERGE_C R215, RZ, R215, RZ ;  /* 0x000000d7ffd7723e */ /* 0x000fe200048060ff */
[----:B------:R-:W4:Y:S01]  /*c910*/  LDL.LU R224, [R1+0x8] ;  /* 0x0000080001e07983 */ /* 0x000f220000300800 */
[----:B------:R-:W-:-:S03]  /*c920*/  FMUL R216, R216, UR20 ;  /* 0x00000014d8d87c20 */ /* 0x000fc60008400000 */
[----:B------:R-:W3:Y:S04]  /*c930*/  LDL.LU R225, [R1+0x4] ;  /* 0x0000040001e17983 */ /* 0x000ee80000300800 */
[----:B------:R-:W4:Y:S01]  /*c940*/  LDL.LU R223, [R1] ;  /* 0x0000000001df7983 */ /* 0x000f220000300800 */
[----:B0-----:R-:W-:Y:S01]  /*c950*/  F2FP.SATFINITE.E5M2.F32.PACK_AB_MERGE_C R35, RZ, R216, RZ ;  /* 0x000000d8ff23723e */ /* 0x001fe200048060ff */
[----:B------:R-:W-:Y:S01]  /*c960*/  FMUL R214, R214, UR20 ;  /* 0x00000014d6d67c20 */ /* 0x000fe20008400000 */
[----:B------:R-:W-:Y:S01]  /*c970*/  FMUL R213, R213, UR20 ;  /* 0x00000014d5d57c20 */ /* 0x000fe20008400000 */
[----:B------:R0:W-:Y:S01]  /*c980*/  @!P0 STG.E.U8 desc[UR16][R24.64+0x10], R33 ;  /* 0x0000102118008986 */ /* 0x0001e2000c101110 */
[----:B------:R-:W-:Y:S01]  /*c990*/  ISETP.LT.OR P0, PT, R41, 0x19, !P3 ;  /* 0x000000192900780c */ /* 0x000fe20005f01670 */
[----:B------:R-:W-:Y:S01]  /*c9a0*/  FMUL R211, R211, UR20 ;  /* 0x00000014d3d37c20 */ /* 0x000fe20008400000 */
[----:B------:R-:W-:Y:S01]  /*c9b0*/  FMUL R212, R212, UR20 ;  /* 0x00000014d4d47c20 */ /* 0x000fe20008400000 */
[----:B------:R-:W-:Y:S01]  /*c9c0*/  @!P1 STG.E.U8 desc[UR16][R24.64+0x11], R217 ;  /* 0x000011d918009986 */ /* 0x000fe2000c101110 */
[C---:B------:R-:W-:Y:S01]  /*c9d0*/  ISETP.LT.OR P1, PT, R41.reuse, 0x1a, !P3 ;  /* 0x0000001a2900780c */ /* 0x040fe20005f21670 */
[----:B------:R-:W-:Y:S01]  /*c9e0*/  FMUL R210, R210, UR20 ;  /* 0x00000014d2d27c20 */ /* 0x000fe20008400000 */
[----:B------:R-:W-:Y:S01]  /*c9f0*/  F2FP.SATFINITE.E5M2.F32.PACK_AB_MERGE_C R213, RZ, R213, RZ ;  /* 0x000000d5ffd5723e */ /* 0x000fe200048060ff */
[----:B------:R-:W-:Y:S01]  /*ca00*/  @!P6 STG.E.U8 desc[UR16][R26.64+0x11], R215 ;  /* 0x000011d71a00e986 */ /* 0x000fe2000c101110 */
[----:B------:R-:W-:Y:S01]  /*ca10*/  ISETP.LT.OR P6, PT, R41, 0x1a, !P2 ;  /* 0x0000001a2900780c */ /* 0x000fe200057c1670 */
[----:B------:R-:W-:Y:S01]  /*ca20*/  FMUL R209, R209, UR20 ;  /* 0x00000014d1d17c20 */ /* 0x000fe20008400000 */
[----:B------:R-:W-:Y:S01]  /*ca30*/  F2FP.SATFINITE.E5M2.F32.PACK_AB_MERGE_C R211, RZ, R211, RZ ;  /* 0x000000d3ffd3723e */ /* 0x000fe200048060ff */
[----:B------:R1:W-:Y:S01]  /*ca40*/  @!P5 STG.E.U8 desc[UR16][R26.64+0x10], R35 ;  /* 0x000010231a00d986 */ /* 0x0003e2000c101110 */
[----:B0-----:R-:W-:Y:S01]  /*ca50*/  F2FP.SATFINITE.E5M2.F32.PACK_AB_MERGE_C R33, RZ, R214, RZ ;  /* 0x000000d6ff21723e */ /* 0x001fe200048060ff */
[----:B------:R-:W-:Y:S01]  /*ca60*/  FMUL R207, R207, UR20 ;  /* 0x00000014cfcf7c20 */ /* 0x000fe20008400000 */
[C---:B------:R-:W-:Y:S01]  /*ca70*/  ISETP.LT.OR P5, PT, R41.reuse, 0x19, !P2 ;  /* 0x000000192900780c */ /* 0x040fe200057a1670 */
[----:B------:R-:W-:Y:S01]  /*ca80*/  FMUL R208, R208, UR20 ;  /* 0x00000014d0d07c20 */ /* 0x000fe20008400000 */
[----:B------:R-:W-:Y:S01]  /*ca90*/  F2FP.SATFINITE.E5M2.F32.PACK_AB_MERGE_C R209, RZ, R209, RZ ;  /* 0x000000d1ffd1723e */ /* 0x000fe200048060ff */
[----:B------:R0:W-:Y:S01]  /*caa0*/  @!P0 STG.E.U8 desc[UR16][R24.64+0x18], R33 ;  /* 0x0000182118008986 */ /* 0x0001e2000c101110 */
[C---:B------:R-:W-:Y:S01]  /*cab0*/  ISETP.LT.OR P0, PT, R41.reuse, 0x21, !P3 ;  /* 0x000000212900780c */ /* 0x040fe20005f01670 */
[----:B------:R-:W-:Y:S01]  /*cac0*/  FMUL R206, R206, UR20 ;  /* 0x00000014cece7c20 */ /* 0x000fe20008400000 */
[----:B------:R-:W-:Y:S01]  /*cad0*/  F2FP.SATFINITE.E5M2.F32.PACK_AB_MERGE_C R207, RZ, R207, RZ ;  /* 0x000000cfffcf723e */ /* 0x000fe200048060ff */
[----:B------:R-:W-:Y:S01]  /*cae0*/  @!P1 STG.E.U8 desc[UR16][R24.64+0x19], R213 ;  /* 0x000019d518009986 */ /* 0x000fe2000c101110 */
[----:B------:R-:W-:Y:S01]  /*caf0*/  ISETP.LT.OR P1, PT, R41, 0x22, !P3 ;  /* 0x000000222900780c */ /* 0x000fe20005f21670 */
[----:B------:R-:W-:Y:S01]  /*cb00*/  FMUL R205, R205, UR20 ;  /* 0x00000014cdcd7c20 */ /* 0x000fe20008400000 */
[----:B-1----:R-:W-:Y:S01]  /*cb10*/  F2FP.SATFINITE.E5M2.F32.PACK_AB_MERGE_C R35, RZ, R212, RZ ;  /* 0x000000d4ff23723e */ /* 0x002fe200048060ff */
        /* <DEDUP_REMOVED lines=11> */
[----:B------:R-:W-:Y:S01]  /*cbd0*/  ISETP.LT.OR P0, PT, R41, 0x29, !P3 ;  /* 0x000000292900780c */ /* 0x000fe20005f01670 */
[----:B------:R-:W-:Y:S01]  /*cbe0*/  FMUL R201, R201, UR20 ;  /* 0x00000014c9c97c20 */ /* 0x000fe20008400000 */
[----:B------:R-:W-:Y:S01]  /*cbf0*/  FMUL R199, R199, UR20 ;  /* 0x00000014c7c77c20 */ /* 0x000fe20008400000 */
[----:B------:R-:W-:Y:S01]  /*cc00*/  @!P1 STG.E.U8 desc[UR16][R24.64+0x21], R209 ;  /* 0x000021d118009986 */ /* 0x000fe2000c101110 */
[C---:B------:R-:W-:Y:S01]  /*cc10*/  ISETP.LT.OR P1, PT, R41.reuse, 0x2a, !P3 ;  /* 0x0000002a2900780c */ /* 0x040fe20005f21670 */
        /* <DEDUP_REMOVED lines=9> */
[----:B------:R-:W-:Y:S01]  /*ccb0*/  ISETP.LT.OR P5, PT, R41, 0x29, !P2 ;  /* 0x000000292900780c */ /* 0x000fe200057a1670 */
[----:B------:R-:W-:Y:S01]  /*ccc0*/  FMUL R195, R195, UR20 ;  /* 0x00000014c3c37c20 */ /* 0x000fe20008400000 */
[----:B------:R-:W-:Y:S01]  /*ccd0*/  F2FP.SATFINITE.E5M2.F32.PACK_AB_MERGE_C R199, RZ, R199, RZ ;  /* 0x000000c7ffc7723e */ /* 0x000fe200048060ff */
[----:B------:R0:W-:Y:S01]  /*cce0*/  @!P0 STG.E.U8 desc[UR16][R24.64+0x28], R33 ;  /* 0x0000282118008986 */ /* 0x0001e2000c101110 */
[C---:B------:R-:W-:Y:S01]  /*ccf0*/  ISETP.LT.OR P0, PT, R41.reuse, 0x31, !P3 ;  /* 0x000000312900780c */ /* 0x040fe20005f01670 */
[----:B------:R-:W-:Y:S01]  /*cd00*/  FMUL R196, R196, UR20 ;  /* 0x00000014c4c47c20 */ /* 0x000fe20008400000 */
[----:B------:R-:W-:Y:S01]  /*cd10*/  F2FP.SATFINITE.E5M2.F32.PACK_AB_MERGE_C R197, RZ, R197, RZ ;  /* 0x000000c5ffc5723e */ /* 0x000fe200048060ff */
        /* <DEDUP_REMOVED lines=59> */
[C---:B------:R-:W-:Y:S01]  /*d0d0*/  ISETP.LT.OR P6, PT, R41.reuse, 0x4a, !P2 ;  /* 0x0000004a2900780c */ /* 0x040fe200057c1670 */
        /* <DEDUP_REMOVED lines=57> */
[----:B------:R-:W-:Y:S01]  /*d470*/  ISETP.LT.OR P5, PT, R41, 0x61, !P3 ;  /* 0x000000612900780c */ /* 0x000fe20005fa1670 */
[----:B------:R-:W-:Y:S01]  /*d480*/  FMUL R161, R161, UR20 ;  /* 0x00000014a1a17c20 */ /* 0x000fe20008400000 */
[----:B0-----:R-:W-:Y:S01]  /*d490*/  F2FP.SATFINITE.E5M2.F32.PACK_AB_MERGE_C R33, RZ, R178, RZ ;  /* 0x000000b2ff21723e */ /* 0x001fe200048060ff */
[----:B------:R-:W-:Y:S01]  /*d4a0*/  FMUL R160, R160, UR20 ;  /* 0x00000014a0a07c20 */ /* 0x000fe20008400000 */
[----:B------:R-:W-:Y:S01]  /*d4b0*/  FMUL R159, R159, UR20 ;  /* 0x000000149f9f7c20 */ /* 0x000fe20008400000 */
[----:B------:R-:W-:Y:S01]  /*d4c0*/  FMUL R157, R157, UR20 ;  /* 0x000000149d9d7c20 */ /* 0x000fe20008400000 */
[----:B------:R-:W-:Y:S01]  /*d4d0*/  F2FP.SATFINITE.E5M2.F32.PACK_AB_MERGE_C R161, RZ, R161, RZ ;  /* 0x000000a1ffa1723e */ /* 0x000fe200048060ff */
[----:B------:R-:W-:Y:S01]  /*d4e0*/  FMUL R158, R158, UR20 ;  /* 0x000000149e9e7c20 */ /* 0x000fe20008400000 */
[----:B------:R-:W-:Y:S01]  /*d4f0*/  FMUL R156, R156, UR20 ;  /* 0x000000149c9c7c20 */ /* 0x000fe20008400000 */
[----:B------:R-:W-:Y:S01]  /*d500*/  @!P6 STG.E.U8 desc[UR16][R24.64+0x61], R177 ;  /* 0x000061b11800e986 */ /* 0x000fe2000c101110 */
[----:B------:R-:W-:Y:S01]  /*d510*/  ISETP.LT.OR P6, PT, R41, 0x69, !P3 ;  /* 0x000000692900780c */ /* 0x000fe20005fc1670 */
[----:B------:R-:W-:Y:S01]  /*d520*/  FMUL R155, R155, UR20 ;  /* 0x000000149b9b7c20 */ /* 0x000fe20008400000 */
[----:B-1----:R-:W-:Y:S01]  /*d530*/  F2FP.SATFINITE.E5M2.F32.PACK_AB_MERGE_C R35, RZ, R176, RZ ;  /* 0x000000b0ff23723e */ /* 0x002fe200048060ff */
[----:B------:R0:W-:Y:S01]  /*d540*/  @!P5 STG.E.U8 desc[UR16][R24.64+0x60], R33 ;  /* 0x000060211800d986 */ /* 0x0001e2000c101110 */
        /* <DEDUP_REMOVED lines=16> */
[----:B-1----:R-:W-:Y:S01]  /*d650*/  F2FP.SATFINITE.E5M2.F32.PACK_AB_MERGE_C R35, RZ, R170, RZ ;  /* 0x000000aaff23723e */ /* 0x002fe200048060ff */
[----:B------:R-:W-:Y:S01]  /*d660*/  @!P0 STG.E.U8 desc[UR16][R24.64+0x69], R173 ;  /* 0x000069ad18008986 */ /* 0x000fe2000c101110 */
        /* <DEDUP_REMOVED lines=12> */
[----:B------:R-:W-:Y:S01]  /*d730*/  ISETP.LT.OR P6, PT, R41, 0x79, !P3 ;  /* 0x000000792900780c */ /* 0x000fe20005fc1670 */
[----:B------:R-:W-:Y:S01]  /*d740*/  FMUL R17, R17, UR20 ;  /* 0x0000001411117c20 */ /* 0x000fe20008400000 */
[----:B------:R-:W-:Y:S01]  /*d750*/  ISETP.LT.OR P3, PT, R41, 0x7a, !P3 ;  /* 0x0000007a2900780c */ /* 0x000fe20005f61670 */
[----:B------:R-:W-:Y:S01]  /*d760*/  @!P0 STG.E.U8 desc[UR16][R24.64+0x71], R169 ;  /* 0x000071a918008986 */ /* 0x000fe2000c101110 */
[----:B0-----:R-:W-:Y:S01]  /*d770*/  F2FP.SATFINITE.E5M2.F32.PACK_AB_MERGE_C R33, RZ, R168, RZ ;  /* 0x000000a8ff21723e */ /* 0x001fe200048060ff */
[----:B------:R-:W-:Y:S01]  /*d780*/  FMUL R18, R18, UR20 ;  /* 0x0000001412127c20 */ /* 0x000fe20008400000 */
[----:B------:R-:W-:Y:S01]  /*d790*/  ISETP.GE.AND P0, PT, R42, 0x89, PT ;  /* 0x000000892a00780c */ /* 0x000fe20003f06270 */
[----:B------:R-:W-:Y:S01]  /*d7a0*/  FMUL R16, R16, UR20 ;  /* 0x0000001410107c20 */ /* 0x000fe20008400000 */
[----:B------:R-:W-:Y:S01]  /*d7b0*/  F2FP.SATFINITE.E5M2.F32.PACK_AB_MERGE_C R21, RZ, R21, RZ ;  /* 0x00000015ff15723e */ /* 0x000fe200048060ff */
[----:B------:R0:W-:Y:S01]  /*d7c0*/  @!P1 STG.E.U8 desc[UR16][R26.64+0x70], R33 ;  /* 0x000070211a009986 */ /* 0x0001e2000c101110 */
[----:B------:R-:W-:Y:S01]  /*d7d0*/  ISETP.GE.AND P1, PT, R42, 0x81, PT ;  /* 0x000000812a00780c */ /* 0x000fe20003f26270 */
[----:B------:R-:W-:Y:S01]  /*d7e0*/  FMUL R15, R15, UR20 ;  /* 0x000000140f0f7c20 */ /* 0x000fe20008400000 */
[----:B-1----:R-:W-:Y:S01]  /*d7f0*/  F2FP.SATFINITE.E5M2.F32.PACK_AB_MERGE_C R35, RZ, R166, RZ ;  /* 0x000000a6ff23723e */ /* 0x002fe200048060ff */
[----:B------:R-:W-:Y:S01]  /*d800*/  @!P5 STG.E.U8 desc[UR16][R26.64+0x71], R167 ;  /* 0x000071a71a00d986 */ /* 0x000fe2000c101110 */
[----:B------:R-:W-:Y:S01]  /*d810*/  ISETP.LT.OR P5, PT, R41, 0x79, !P2 ;  /* 0x000000792900780c */ /* 0x000fe200057a1670 */
[----:B------:R-:W-:Y:S01]  /*d820*/  FMUL R13, R13, UR20 ;  /* 0x000000140d0d7c20 */ /* 0x000fe20008400000 */
[C---:B------:R-:W-:Y:S01]  /*d830*/  ISETP.LT.OR P2, PT, R41.reuse, 0x7a, !P2 ;  /* 0x0000007a2900780c */ /* 0x040fe20005741670 */
        /* <DEDUP_REMOVED lines=9> */
[----:B------:R-:W-:Y:S01]  /*d8d0*/  F2FP.SATFINITE.E5M2.F32.PACK_AB_MERGE_C R17, RZ, R17, RZ ;  /* 0x00000011ff11723e */ /* 0x000fe200048060ff */
[----:B------:R-:W-:Y:S01]  /*d8e0*/  @!P5 STG.E.U8 desc[UR16][R26.64+0x78], R37 ;  /* 0x000078251a00d986 */ /* 0x000fe2000c101110 */
[----:B------:R-:W-:Y:S01]  /*d8f0*/  ISETP.LT.OR P5, PT, R41, 0x1, !P0 ;  /* 0x000000012900780c */ /* 0x000fe200047a1670 */
[----:B------:R-:W-:Y:S01]  /*d900*/  FMUL R9, R9, UR20 ;  /* 0x0000001409097c20 */ /* 0x000fe20008400000 */
[----:B------:R-:W-:Y:S01]  /*d910*/  F2FP.SATFINITE.E5M2.F32.PACK_AB_MERGE_C R15, RZ, R15, RZ ;  /* 0x0000000fff0f723e */ /* 0x000fe200048060ff */
[----:B------:R0:W-:Y:S01]  /*d920*/  @!P2 STG.E.U8 desc[UR16][R26.64+0x79], R163 ;  /* 0x000079a31a00a986 */ /* 0x0001e2000c101110 */
[C---:B------:R-:W-:Y:S01]  /*d930*/  ISETP.LT.OR P2, PT, R41.reuse, 0xa, !P1 ;  /* 0x0000000a2900780c */ /* 0x040fe20004f41670 */
        /* <DEDUP_REMOVED lines=9> */
[----:B------:R-:W-:Y:S01]  /*d9d0*/  F2FP.SATFINITE.E5M2.F32.PACK_AB_MERGE_C R11, RZ, R11, RZ ;  /* 0x0000000bff0b723e */ /* 0x000fe200048060ff */
[----:B------:R2:W-:Y:S01]  /*d9e0*/  @!P5 STG.E.U8 desc[UR16][R30.64], R33 ;  /* 0x000000211e00d986 */ /* 0x0005e2000c101110 */
[----:B------:R-:W-:Y:S01]  /*d9f0*/  ISETP.LT.OR P5, PT, R41, 0x9, !P0 ;  /* 0x000000092900780c */ /* 0x000fe200047a1670 */
[----:B------:R-:W-:Y:S01]  /*da00*/  FMUL R5, R5, UR20 ;  /* 0x0000001405057c20 */ /* 0x000fe20008400000 */
[----:B0-----:R-:W-:Y:S01]  /*da10*/  F2FP.SATFINITE.E5M2.F32.PACK_AB_MERGE_C R27, RZ, R156, RZ ;  /* 0x0000009cff1b723e */ /* 0x001fe200048060ff */
[----:B-----5:R-:W-:Y:S01]  /*da20*/  FMUL R0, R0, UR20 ;  /* 0x0000001400007c20 */ /* 0x020fe20008400000 */
[----:B------:R-:W-:Y:S01]  /*da30*/  F2FP.SATFINITE.E5M2.F32.PACK_AB_MERGE_C R9, RZ, R9, RZ ;  /* 0x00000009ff09723e */ /* 0x000fe200048060ff */
[----:B------:R-:W-:Y:S01]  /*da40*/  FMUL R6, R6, UR20 ;  /* 0x0000001406067c20 */ /* 0x000fe20008400000 */
[----:B------:R-:W-:Y:S01]  /*da50*/  F2FP.SATFINITE.E5M2.F32.PACK_AB_MERGE_C R7, RZ, R7, RZ ;  /* 0x00000007ff07723e */ /* 0x000fe200048060ff */
[----:B------:R-:W3:Y:S01]  /*da60*/  LDL.LU R221, [R1+0x14] ;  /* 0x0000140001dd7983 */ /* 0x000ee20000300800 */
[----:B-1----:R-:W-:Y:S01]  /*da70*/  F2FP.SATFINITE.E5M2.F32.PACK_AB_MERGE_C R25, RZ, R158, RZ ;  /* 0x0000009eff19723e */ /* 0x002fe200048060ff */
[----:B------:R-:W-:Y:S01]  /*da80*/  FMUL R2, R2, UR20 ;  /* 0x0000001402027c20 */ /* 0x000fe20008400000 */
[----:B------:R-:W-:Y:S01]  /*da90*/  F2FP.SATFINITE.E5M2.F32.PACK_AB_MERGE_C R5, RZ, R5, RZ ;  /* 0x00000005ff05723e */ /* 0x000fe200048060ff */
[----:B------:R-:W-:Y:S01]  /*daa0*/  @!P6 STG.E.U8 desc[UR16][R30.64+0x1], R159 ;  /* 0x0000019f1e00e986 */ /* 0x000fe2000c101110 */
[----:B------:R-:W-:Y:S01]  /*dab0*/  ISETP.LT.OR P6, PT, R41, 0xa, !P0 ;  /* 0x0000000a2900780c */ /* 0x000fe200047c1670 */
[----:B------:R-:W-:Y:S01]  /*dac0*/  FMUL R3, R3, UR20 ;  /* 0x0000001403037c20 */ /* 0x000fe20008400000 */
[----:B--2---:R-:W-:Y:S01]  /*dad0*/  F2FP.SATFINITE.E5M2.F32.PACK_AB_MERGE_C R33, RZ, R152, RZ ;  /* 0x00000098ff21723e */ /* 0x004fe200048060ff */
[----:B------:R-:W-:Y:S01]  /*dae0*/  @!P2 STG.E.U8 desc[UR16][R28.64+0x9], R157 ;  /* 0x0000099d1c00a986 */ /* 0x000fe2000c101110 */
[----:B------:R-:W-:Y:S01]  /*daf0*/  ISETP.LT.OR P2, PT, R41, 0x12, !P1 ;  /* 0x000000122900780c */ /* 0x000fe20004f41670 */
[----:B------:R-:W-:-:S02]  /*db00*/  FMUL R4, R4, UR20 ;  /* 0x0000001404047c20 */ /* 0x000fc40008400000 */
[----:B------:R0:W-:Y:S01]  /*db10*/  @!P3 STG.E.U8 desc[UR16][R28.64+0x8], R25 ;  /* 0x000008191c00b986 */ /* 0x0001e2000c101110 */
[----:B------:R-:W-:-:S03]  /*db20*/  ISETP.LT.OR P3, PT, R41, 0x11, !P1 ;  /* 0x000000112900780c */ /* 0x000fc60004f61670 */
[----:B------:R1:W-:Y:S01]  /*db30*/  @!P5 STG.E.U8 desc[UR16][R30.64+0x8], R27 ;  /* 0x0000081b1e00d986 */ /* 0x0003e2000c101110 */
[----:B------:R-:W-:-:S03]  /*db40*/  ISETP.LT.OR P5, PT, R41, 0x11, !P0 ;  /* 0x000000112900780c */ /* 0x000fc600047a1670 */
[----:B------:R-:W-:Y:S01]  /*db50*/  @!P6 STG.E.U8 desc[UR16][R30.64+0x9], R155 ;  /* 0x0000099b1e00e986 */ /* 0x000fe2000c101110 */
[----:B------:R-:W-:-:S03]  /*db60*/  ISETP.LT.OR P6, PT, R41, 0x12, !P0 ;  /* 0x000000122900780c */ /* 0x000fc600047c1670 */
[----:B------:R-:W-:Y:S01]  /*db70*/  @!P2 STG.E.U8 desc[UR16][R28.64+0x11], R153 ;  /* 0x000011991c00a986 */ /* 0x000fe2000c101110 */
[----:B------:R-:W-:Y:S02]  /*db80*/  ISETP.LT.OR P2, PT, R41, 0x1a, !P1 ;  /* 0x0000001a2900780c */ /* 0x000fe40004f41670 */
[----:B0-----:R-:W-:Y:S01]  /*db90*/  F2FP.SATFINITE.E5M2.F32.PACK_AB_MERGE_C R25, RZ, R154, RZ ;  /* 0x0000009aff19723e */ /* 0x001fe200048060ff */
[----:B------:R-:W2:Y:S01]  /*dba0*/  LDL.LU R220, [R1+0x18] ;  /* 0x0000180001dc7983 */ /* 0x000ea20000300800 */
[----:B-1----:R-:W-:-:S03]  /*dbb0*/  F2FP.SATFINITE.E5M2.F32.PACK_AB_MERGE_C R27, RZ, R20, RZ ;  /* 0x00000014ff1b723e */ /* 0x002fc600048060ff */
[----:B------:R0:W-:Y:S01]  /*dbc0*/  @!P3 STG.E.U8 desc[UR16][R28.64+0x10], R25 ;  /* 0x000010191c00b986 */ /* 0x0001e2000c101110 */
[----:B------:R-:W-:-:S03]  /*dbd0*/  ISETP.LT.OR P3, PT, R41, 0x19, !P1 ;  /* 0x000000192900780c */ /* 0x000fc60004f61670 */
[----:B------:R-:W-:Y:S01]  /*dbe0*/  @!P5 STG.E.U8 desc[UR16][R30.64+0x10], R33 ;  /* 0x000010211e00d986 */ /* 0x000fe2000c101110 */
[----:B------:R-:W-:-:S03]  /*dbf0*/  ISETP.LT.OR P5, PT, R41, 0x19, !P0 ;  /* 0x000000192900780c */ /* 0x000fc600047a1670 */
[----:B------:R1:W-:Y:S01]  /*dc00*/  @!P6 STG.E.U8 desc[UR16][R30.64+0x11], R23 ;  /* 0x000011171e00e986 */ /* 0x0003e2000c101110 */
[----:B------:R-:W-:-:S03]  /*dc10*/  ISETP.LT.OR P6, PT, R41, 0x1a, !P0 ;  /* 0x0000001a2900780c */ /* 0x000fc600047c1670 */
[----:B------:R4:W-:Y:S01]  /*dc20*/  @!P2 STG.E.U8 desc[UR16][R28.64+0x19], R21 ;  /* 0x000019151c00a986 */ /* 0x0009e2000c101110 */
[C---:B------:R-:W-:Y:S02]  /*dc30*/  ISETP.LT.OR P2, PT, R41.reuse, 0x22, !P1 ;  /* 0x000000222900780c */ /* 0x040fe40004f41670 */
[----:B0-----:R-:W-:Y:S01]  /*dc40*/  F2FP.SATFINITE.E5M2.F32.PACK_AB_MERGE_C R25, RZ, R22, RZ ;  /* 0x00000016ff19723e */ /* 0x001fe200048060ff */
[----:B------:R-:W2:Y:S04]  /*dc50*/  LDL.LU R222, [R1+0x1c] ;  /* 0x00001c0001de7983 */ /* 0x000ea80000300800 */
[----:B------:R-:W-:Y:S01]  /*dc60*/  @!P3 STG.E.U8 desc[UR16][R28.64+0x18], R25 ;  /* 0x000018191c00b986 */ /* 0x000fe2000c101110 */
[C---:B------:R-:W-:Y:S02]  /*dc70*/  ISETP.LT.OR P3, PT, R41.reuse, 0x21, !P1 ;  /* 0x000000212900780c */ /* 0x040fe40004f61670 */
[----:B-1----:R-:W-:Y:S01]  /*dc80*/  F2FP.SATFINITE.E5M2.F32.PACK_AB_MERGE_C R23, RZ, R18, RZ ;  /* 0x00000012ff17723e */ /* 0x002fe200048060ff */
[----:B------:R-:W-:Y:S01]  /*dc90*/  @!P5 STG.E.U8 desc[UR16][R30.64+0x18], R27 ;  /* 0x0000181b1e00d986 */ /* 0x000fe2000c101110 */
[----:B------:R-:W-:-:S02]  /*dca0*/  ISETP.LT.OR P5, PT, R41, 0x21, !P0 ;  /* 0x000000212900780c */ /* 0x000fc400047a1670 */
[----:B----4-:R-:W-:Y:S01]  /*dcb0*/  F2FP.SATFINITE.E5M2.F32.PACK_AB_MERGE_C R21, RZ, R16, RZ ;  /* 0x00000010ff15723e */ /* 0x010fe200048060ff */
[----:B------:R0:W-:Y:S01]  /*dcc0*/  @!P6 STG.E.U8 desc[UR16][R30.64+0x19], R19 ;  /* 0x000019131e00e986 */ /* 0x0001e2000c101110 */
[----:B------:R-:W-:-:S03]  /*dcd0*/  ISETP.LT.OR P6, PT, R41, 0x22, !P0 ;  /* 0x000000222900780c */ /* 0x000fc600047c1670 */
[----:B------:R1:W-:Y:S01]  /*dce0*/  @!P2 STG.E.U8 desc[UR16][R28.64+0x21], R17 ;  /* 0x000021111c00a986 */ /* 0x0003e2000c101110 */
[----:B------:R-:W-:-:S03]  /*dcf0*/  ISETP.LT.OR P2, PT, R41, 0x2a, !P1 ;  /* 0x0000002a2900780c */ /* 0x000fc60004f41670 */
[----:B------:R-:W-:Y:S01]  /*dd00*/  @!P3 STG.E.U8 desc[UR16][R28.64+0x20], R23 ;  /* 0x000020171c00b986 */ /* 0x000fe2000c101110 */
[----:B------:R-:W-:-:S03]  /*dd10*/  ISETP.LT.OR P3, PT, R41, 0x29, !P1 ;  /* 0x000000292900780c */ /* 0x000fc60004f61670 */
[----:B------:R-:W-:Y:S01]  /*dd20*/  @!P5 STG.E.U8 desc[UR16][R30.64+0x20], R21 ;  /* 0x000020151e00d986 */ /* 0x000fe2000c101110 */
[C---:B------:R-:W-:Y:S02]  /*dd30*/  ISETP.LT.OR P5, PT, R41.reuse, 0x29, !P0 ;  /* 0x000000292900780c */ /* 0x040fe400047a1670 */
[----:B0-----:R-:W-:Y:S01]  /*dd40*/  F2FP.SATFINITE.E5M2.F32.PACK_AB_MERGE_C R19, RZ, R14, RZ ;  /* 0x0000000eff13723e */ /* 0x001fe200048060ff */
[----:B------:R0:W-:Y:S01]  /*dd50*/  @!P6 STG.E.U8 desc[UR16][R30.64+0x21], R15 ;  /* 0x0000210f1e00e986 */ /* 0x0001e2000c101110 */
[C---:B------:R-:W-:Y:S02]  /*dd60*/  ISETP.LT.OR P6, PT, R41.reuse, 0x2a, !P0 ;  /* 0x0000002a2900780c */ /* 0x040fe400047c1670 */
[----:B-1----:R-:W-:Y:S01]  /*dd70*/  F2FP.SATFINITE.E5M2.F32.PACK_AB_MERGE_C R17, RZ, R12, RZ ;  /* 0x0000000cff11723e */ /* 0x002fe200048060ff */
        /* <DEDUP_REMOVED lines=15> */
[----:B0-----:R-:W-:Y:S02]  /*de70*/  F2FP.SATFINITE.E5M2.F32.PACK_AB_MERGE_C R11, RZ, R6, RZ ;  /* 0x00000006ff0b723e */ /* 0x001fe400048060ff */
[C---:B------:R-:W-:Y:S01]  /*de80*/  ISETP.LT.OR P5, PT, R41.reuse, 0x39, !P0 ;  /* 0x000000392900780c */ /* 0x040fe200047a1670 */
[----:B------:R0:W-:Y:S01]  /*de90*/  @!P6 STG.E.U8 desc[UR16][R30.64+0x31], R7 ;  /* 0x000031071e00e986 */ /* 0x0001e2000c101110 */
[----:B-1----:R-:W-:Y:S02]  /*dea0*/  F2FP.SATFINITE.E5M2.F32.PACK_AB_MERGE_C R9, RZ, R4, RZ ;  /* 0x00000004ff09723e */ /* 0x002fe400048060ff */
[----:B------:R-:W-:Y:S01]  /*deb0*/  ISETP.LT.OR P6, PT, R41, 0x3a, !P0 ;  /* 0x0000003a2900780c */ /* 0x000fe200047c1670 */
[----:B------:R1:W-:Y:S04]  /*dec0*/  @!P2 STG.E.U8 desc[UR16][R28.64+0x39], R5 ;  /* 0x000039051c00a986 */ /* 0x0003e8000c101110 */
[----:B------:R4:W-:Y:S01]  /*ded0*/  @!P3 STG.E.U8 desc[UR16][R28.64+0x38], R11 ;  /* 0x0000380b1c00b986 */ /* 0x0009e2000c101110 */
[----:B------:R-:W-:Y:S01]  /*dee0*/  FMUL R4, R227, UR20 ;  /* 0x00000014e3047c20 */ /* 0x000fe20008400000 */
[----:B------:R-:W-:-:S02]  /*def0*/  ISETP.LT.OR P3, PT, R41, 0x41, !P1 ;  /* 0x000000412900780c */ /* 0x000fc40004f61670 */
[----:B0-----:R-:W-:Y:S02]  /*df00*/  F2FP.SATFINITE.E5M2.F32.PACK_AB_MERGE_C R7, RZ, R3, RZ ;  /* 0x00000003ff07723e */ /* 0x001fe400048060ff */
[----:B-1----:R-:W-:Y:S01]  /*df10*/  F2FP.SATFINITE.E5M2.F32.PACK_AB_MERGE_C R5, RZ, R0, RZ ;  /* 0x00000000ff05723e */ /* 0x002fe200048060ff */
[----:B------:R-:W-:Y:S01]  /*df20*/  FMUL R0, R223, UR20 ;  /* 0x00000014df007c20 */ /* 0x000fe20008400000 */
[----:B------:R-:W-:Y:S01]  /*df30*/  ISETP.LT.OR P2, PT, R41, 0x42, !P1 ;  /* 0x000000422900780c */ /* 0x000fe20004f41670 */
[----:B------:R-:W2:Y:S01]  /*df40*/  LDL.LU R223, [R1+0x20] ;  /* 0x0000200001df7983 */ /* 0x000ea20000300800 */
[----:B----4-:R-:W-:Y:S02]  /*df50*/  F2FP.SATFINITE.E5M2.F32.PACK_AB_MERGE_C R11, RZ, R2, RZ ;  /* 0x00000002ff0b723e */ /* 0x010fe400048060ff */
[----:B------:R-:W-:Y:S01]  /*df60*/  F2FP.SATFINITE.E5M2.F32.PACK_AB_MERGE_C R13, RZ, R0, RZ ;  /* 0x00000000ff0d723e */ /* 0x000fe200048060ff */
[----:B---3--:R-:W-:Y:S01]  /*df70*/  FMUL R0, R225, UR20 ;  /* 0x00000014e1007c20 */ /* 0x008fe20008400000 */
[----:B------:R-:W-:Y:S01]  /*df80*/  FMUL R2, R224, UR20 ;  /* 0x00000014e0027c20 */ /* 0x000fe20008400000 */
[----:B------:R-:W3:Y:S04]  /*df90*/  LDL.LU R225, [R1+0x24] ;  /* 0x0000240001e17983 */ /* 0x000ee80000300800 */
[----:B------:R-:W4:Y:S01]  /*dfa0*/  LDL.LU R224, [R1+0x28] ;  /* 0x0000280001e07983 */ /* 0x000f220000300800 */
[----:B------:R-:W-:-:S03]  /*dfb0*/  FMUL R3, R226, UR20 ;  /* 0x00000014e2037c20 */ /* 0x000fc60008400000 */
[----:B------:R-:W4:Y:S04]  /*dfc0*/  LDL.LU R226, [R1+0x2c] ;  /* 0x00002c0001e27983 */ /* 0x000f280000300800 */
[----:B------:R-:W4:Y:S04]  /*dfd0*/  LDL.LU R227, [R1+0x30] ;  /* 0x0000300001e37983 */ /* 0x000f280000300800 */
[----:B------:R-:W-:Y:S01]  /*dfe0*/  @!P5 STG.E.U8 desc[UR16][R30.64+0x38], R9 ;  /* 0x000038091e00d986 */ /* 0x000fe2000c101110 */
[----:B------:R-:W-:-:S03]  /*dff0*/  ISETP.LT.OR P5, PT, R41, 0x41, !P0 ;  /* 0x000000412900780c */ /* 0x000fc600047a1670 */
[----:B------:R0:W-:Y:S01]  /*e000*/  @!P6 STG.E.U8 desc[UR16][R30.64+0x39], R7 ;  /* 0x000039071e00e986 */ /* 0x0001e2000c101110 */
[----:B------:R-:W-:-:S03]  /*e010*/  ISETP.LT.OR P6, PT, R41, 0x42, !P0 ;  /* 0x000000422900780c */ /* 0x000fc600047c1670 */
[----:B------:R-:W-:Y:S01]  /*e020*/  @!P3 STG.E.U8 desc[UR16][R28.64+0x40], R11 ;  /* 0x0000400b1c00b986 */ /* 0x000fe2000c101110 */
[----:B------:R-:W-:-:S03]  /*e030*/  ISETP.LT.OR P3, PT, R41, 0x49, !P1 ;  /* 0x000000492900780c */ /* 0x000fc60004f61670 */
[----:B------:R1:W-:Y:S01]  /*e040*/  @!P2 STG.E.U8 desc[UR16][R28.64+0x41], R5 ;  /* 0x000041051c00a986 */ /* 0x0003e2000c101110 */
[----:B0-----:R-:W-:-:S03]  /*e050*/  F2FP.SATFINITE.E5M2.F32.PACK_AB_MERGE_C R7, RZ, R0, RZ ;  /* 0x00000000ff07723e */ /* 0x001fc600048060ff */
[----:B------:R-:W-:Y:S01]  /*e060*/  @!P5 STG.E.U8 desc[UR16][R30.64+0x40], R13 ;  /* 0x0000400d1e00d986 */ /* 0x000fe2000c101110 */
[C---:B------:R-:W-:Y:S02]  /*e070*/  ISETP.LT.OR P2, PT, R41.reuse, 0x4a, !P1 ;  /* 0x0000004a2900780c */ /* 0x040fe40004f41670 */
[----:B-1----:R-:W-:Y:S01]  /*e080*/  F2FP.SATFINITE.E5M2.F32.PACK_AB_MERGE_C R5, RZ, R2, RZ ;  /* 0x00000002ff05723e */ /* 0x002fe200048060ff */
[----:B------:R0:W-:Y:S01]  /*e090*/  @!P6 STG.E.U8 desc[UR16][R30.64+0x41], R7 ;  /* 0x000041071e00e986 */ /* 0x0001e2000c101110 */
[C---:B------:R-:W-:Y:S02]  /*e0a0*/  ISETP.LT.OR P5, PT, R41.reuse, 0x49, !P0 ;  /* 0x000000492900780c */ /* 0x040fe400047a1670 */
[C---:B------:R-:W-:Y:S01]  /*e0b0*/  ISETP.LT.OR P6, PT, R41.reuse, 0x4a, !P0 ;  /* 0x0000004a2900780c */ /* 0x040fe200047c1670 */
[----:B------:R1:W-:Y:S01]  /*e0c0*/  @!P3 STG.E.U8 desc[UR16][R28.64+0x48], R5 ;  /* 0x000048051c00b986 */ /* 0x0003e2000c101110 */
[----:B------:R-:W-:Y:S02]  /*e0d0*/  ISETP.LT.OR P3, PT, R41, 0x51, !P1 ;  /* 0x000000512900780c */ /* 0x000fe40004f61670 */
[----:B------:R-:W-:-:S02]  /*e0e0*/  F2FP.SATFINITE.E5M2.F32.PACK_AB_MERGE_C R9, RZ, R3, RZ ;  /* 0x00000003ff09723e */ /* 0x000fc400048060ff */
[----:B------:R-:W-:-:S03]  /*e0f0*/  F2FP.SATFINITE.E5M2.F32.PACK_AB_MERGE_C R11, RZ, R4, RZ ;  /* 0x00000004ff0b723e */ /* 0x000fc600048060ff */
[----:B------:R1:W-:Y:S04]  /*e100*/  @!P2 STG.E.U8 desc[UR16][R28.64+0x49], R9 ;  /* 0x000049091c00a986 */ /* 0x0003e8000c101110 */
[----:B------:R-:W-:Y:S01]  /*e110*/  @!P5 STG.E.U8 desc[UR16][R30.64+0x48], R11 ;  /* 0x0000480b1e00d986 */ /* 0x000fe2000c101110 */
[----:B------:R-:W-:-:S03]  /*e120*/  FMUL R0, R221, UR20 ;  /* 0x00000014dd007c20 */ /* 0x000fc60008400000 */
[----:B------:R-:W4:Y:S02]  /*e130*/  LDL.LU R221, [R1+0x34] ;  /* 0x0000340001dd7983 */ /* 0x000f240000300800 */
[----:B0-----:R-:W-:-:S05]  /*e140*/  F2FP.SATFINITE.E5M2.F32.PACK_AB_MERGE_C R7, RZ, R0, RZ ;  /* 0x00000000ff07723e */ /* 0x001fca00048060ff */
[----:B------:R-:W-:Y:S01]  /*e150*/  @!P6 STG.E.U8 desc[UR16][R30.64+0x49], R7 ;  /* 0x000049071e00e986 */ /* 0x000fe2000c101110 */
[----:B--2---:R-:W-:-:S03]  /*e160*/  FMUL R2, R220, UR20 ;  /* 0x00000014dc027c20 */ /* 0x004fc60008400000 */
[----:B------:R-:W2:Y:S02]  /*e170*/  LDL.LU R220, [R1+0x38] ;  /* 0x0000380001dc7983 */ /* 0x000ea40000300800 */
[----:B-1----:R-:W-:-:S05]  /*e180*/  F2FP.SATFINITE.E5M2.F32.PACK_AB_MERGE_C R5, RZ, R2, RZ ;  /* 0x00000002ff05723e */ /* 0x002fca00048060ff */
[----:B------:R0:W-:Y:S01]  /*e190*/  @!P3 STG.E.U8 desc[UR16][R28.64+0x50], R5 ;  /* 0x000050051c00b986 */ /* 0x0001e2000c101110 */
[----:B------:R-:W-:-:S03]  /*e1a0*/  FMUL R3, R222, UR20 ;  /* 0x00000014de037c20 */ /* 0x000fc60008400000 */
[----:B------:R-:W2:Y:S02]  /*e1b0*/  LDL.LU R222, [R1+0x3c] ;  /* 0x00003c0001de7983 */ /* 0x000ea40000300800 */
[----:B------:R-:W-:Y:S01]  /*e1c0*/  F2FP.SATFINITE.E5M2.F32.PACK_AB_MERGE_C R9, RZ, R3, RZ ;  /* 0x00000003ff09723e */ /* 0x000fe200048060ff */
[----:B------:R-:W-:Y:S02]  /*e1d0*/  FMUL R0, R223, UR20 ;  /* 0x00000014df007c20 */ /* 0x000fe40008400000 */
[----:B------:R-:W2:Y:S03]  /*e1e0*/  LDL.LU R223, [R1+0x40] ;  /* 0x0000400001df7983 */ /* 0x000ea60000300800 */
[----:B------:R-:W-:Y:S01]  /*e1f0*/  F2FP.SATFINITE.E5M2.F32.PACK_AB_MERGE_C R13, RZ, R0, RZ ;  /* 0x00000000ff0d723e */ /* 0x000fe200048060ff */
[----:B---3--:R-:W-:Y:S02]  /*e200*/  FMUL R2, R225, UR20 ;  /* 0x00000014e1027c20 */ /* 0x008fe40008400000 */
[----:B------:R-:W3:Y:S01]  /*e210*/  LDL.LU R225, [R1+0x44] ;  /* 0x0000440001e17983 */ /* 0x000ee20000300800 */
[----:B----4-:R-:W-:-:S03]  /*e220*/  FMUL R0, R224, UR20 ;  /* 0x00000014e0007c20 */ /* 0x010fc60008400000 */
[----:B------:R-:W4:Y:S01]  /*e230*/  LDL.LU R224, [R1+0x48] ;  /* 0x0000480001e07983 */ /* 0x000f220000300800 */
[----:B------:R-:W-:Y:S01]  /*e240*/  FMUL R3, R226, UR20 ;  /* 0x00000014e2037c20 */ /* 0x000fe20008400000 */
[----:B0-----:R-:W-:Y:S02]  /*e250*/  F2FP.SATFINITE.E5M2.F32.PACK_AB_MERGE_C R5, RZ, R0, RZ ;  /* 0x00000000ff05723e */ /* 0x001fe400048060ff */
[----:B------:R-:W4:Y:S01]  /*e260*/  LDL.LU R226, [R1+0x4c] ;  /* 0x00004c0001e27983 */ /* 0x000f220000300800 */
[----:B------:R-:W-:-:S03]  /*e270*/  FMUL R0, R227, UR20 ;  /* 0x00000014e3007c20 */ /* 0x000fc60008400000 */
[----:B------:R-:W4:Y:S01]  /*e280*/  LDL.LU R227, [R1+0x50] ;  /* 0x0000500001e37983 */ /* 0x000f220000300800 */
[C---:B------:R-:W-:Y:S02]  /*e290*/  ISETP.LT.OR P2, PT, R41.reuse, 0x52, !P1 ;  /* 0x000000522900780c */ /* 0x040fe40004f41670 */
[C---:B------:R-:W-:Y:S01]  /*e2a0*/  ISETP.LT.OR P6, PT, R41.reuse, 0x52, !P0 ;  /* 0x000000522900780c */ /* 0x040fe200047c1670 */
[----:B------:R-:W4:Y:S01]  /*e2b0*/  LDL.LU R219, [R1+0x54] ;  /* 0x0000540001db7983 */ /* 0x000f220000300800 */
[C---:B------:R-:W-:Y:S02]  /*e2c0*/  ISETP.LT.OR P5, PT, R41.reuse, 0x51, !P0 ;  /* 0x000000512900780c */ /* 0x040fe400047a1670 */
[----:B------:R-:W-:Y:S02]  /*e2d0*/  ISETP.LT.OR P3, PT, R41, 0x59, !P1 ;  /* 0x000000592900780c */ /* 0x000fe40004f61670 */
[----:B------:R-:W-:Y:S02]  /*e2e0*/  F2FP.SATFINITE.E5M2.F32.PACK_AB_MERGE_C R7, RZ, R2, RZ ;  /* 0x00000002ff07723e */ /* 0x000fe400048060ff */
[----:B------:R-:W-:-:S03]  /*e2f0*/  F2FP.SATFINITE.E5M2.F32.PACK_AB_MERGE_C R11, RZ, R0, RZ ;  /* 0x00000000ff0b723e */ /* 0x000fc600048060ff */
[----:B------:R0:W-:Y:S01]  /*e300*/  @!P2 STG.E.U8 desc[UR16][R28.64+0x51], R9 ;  /* 0x000051091c00a986 */ /* 0x0001e2000c101110 */
[----:B------:R-:W-:-:S03]  /*e310*/  ISETP.LT.OR P2, PT, R41, 0x5a, !P1 ;  /* 0x0000005a2900780c */ /* 0x000fc60004f41670 */
[----:B------:R-:W-:Y:S01]  /*e320*/  @!P6 STG.E.U8 desc[UR16][R30.64+0x51], R7 ;  /* 0x000051071e00e986 */ /* 0x000fe2000c101110 */
[----:B------:R-:W-:-:S03]  /*e330*/  ISETP.LT.OR P6, PT, R41, 0x5a, !P0 ;  /* 0x0000005a2900780c */ /* 0x000fc600047c1670 */
[----:B------:R-:W-:Y:S01]  /*e340*/  @!P5 STG.E.U8 desc[UR16][R30.64+0x50], R13 ;  /* 0x0000500d1e00d986 */ /* 0x000fe2000c101110 */
[----:B0-----:R-:W-:-:S03]  /*e350*/  F2FP.SATFINITE.E5M2.F32.PACK_AB_MERGE_C R9, RZ, R3, RZ ;  /* 0x00000003ff09723e */ /* 0x001fc600048060ff */
[----:B------:R0:W-:Y:S04]  /*e360*/  @!P3 STG.E.U8 desc[UR16][R28.64+0x58], R5 ;  /* 0x000058051c00b986 */ /* 0x0001e8000c101110 */
[----:B------:R1:W-:Y:S01]  /*e370*/  @!P2 STG.E.U8 desc[UR16][R28.64+0x59], R9 ;  /* 0x000059091c00a986 */ /* 0x0003e2000c101110 */
[----:B------:R-:W-:-:S03]  /*e380*/  FMUL R0, R221, UR20 ;  /* 0x00000014dd007c20 */ /* 0x000fc60008400000 */
[----:B------:R-:W4:Y:S02]  /*e390*/  LDL.LU R221, [R1+0x58] ;  /* 0x0000580001dd7983 */ /* 0x000f240000300800 */
[----:B0-----:R-:W-:-:S05]  /*e3a0*/  F2FP.SATFINITE.E5M2.F32.PACK_AB_MERGE_C R5, RZ, R0, RZ ;  /* 0x00000000ff05723e */ /* 0x001fca00048060ff */
[----:B------:R0:W-:Y:S01]  /*e3b0*/  @!P6 STG.E.U8 desc[UR16][R30.64+0x59], R5 ;  /* 0x000059051e00e986 */ /* 0x0001e2000c101110 */
[----:B--2---:R-:W-:-:S03]  /*e3c0*/  FMUL R2, R220, UR20 ;  /* 0x00000014dc027c20 */ /* 0x004fc60008400000 */
[----:B------:R-:W2:Y:S02]  /*e3d0*/  LDL.LU R220, [R1+0x5c] ;  /* 0x00005c0001dc7983 */ /* 0x000ea40000300800 */
[----:B------:R-:W-:Y:S01]  /*e3e0*/  F2FP.SATFINITE.E5M2.F32.PACK_AB_MERGE_C R7, RZ, R2, RZ ;  /* 0x00000002ff07723e */ /* 0x000fe200048060ff */
[----:B------:R-:W-:Y:S02]  /*e3f0*/  FMUL R3, R222, UR20 ;  /* 0x00000014de037c20 */ /* 0x000fe40008400000 */
[----:B------:R-:W2:Y:S03]  /*e400*/  LDL.LU R222, [R1+0x60] ;  /* 0x0000600001de7983 */ /* 0x000ea60000300800 */
[----:B-1----:R-:W-:Y:S01]  /*e410*/  F2FP.SATFINITE.E5M2.F32.PACK_AB_MERGE_C R9, RZ, R3, RZ ;  /* 0x00000003ff09723e */ /* 0x002fe200048060ff */
[----:B------:R-:W-:Y:S02]  /*e420*/  FMUL R4, R223, UR20 ;  /* 0x00000014df047c20 */ /* 0x000fe40008400000 */
[----:B------:R-:W2:Y:S01]  /*e430*/  LDL.LU R223, [R1+0x64] ;  /* 0x0000640001df7983 */ /* 0x000ea20000300800 */
[----:B---3--:R-:W-:-:S03]  /*e440*/  FMUL R0, R225, UR20 ;  /* 0x00000014e1007c20 */ /* 0x008fc60008400000 */
[----:B------:R-:W3:Y:S01]  /*e450*/  LDL.LU R225, [R1+0x68] ;  /* 0x0000680001e17983 */ /* 0x000ee20000300800 */
[----:B----4-:R-:W-:Y:S01]  /*e460*/  FMUL R2, R224, UR20 ;  /* 0x00000014e0027c20 */ /* 0x010fe20008400000 */
[----:B0-----:R-:W-:Y:S02]  /*e470*/  F2FP.SATFINITE.E5M2.F32.PACK_AB_MERGE_C R5, RZ, R0, RZ ;  /* 0x00000000ff05723e */ /* 0x001fe400048060ff */
[----:B------:R-:W4:Y:S01]  /*e480*/  LDL.LU R224, [R1+0x6c] ;  /* 0x00006c0001e07983 */ /* 0x000f220000300800 */
[----:B------:R-:W-:-:S03]  /*e490*/  FMUL R3, R226, UR20 ;  /* 0x00000014e2037c20 */ /* 0x000fc60008400000 */
[----:B------:R-:W4:Y:S01]  /*e4a0*/  LDL.LU R226, [R1+0x70] ;  /* 0x0000700001e27983 */ /* 0x000f220000300800 */
[----:B------:R-:W-:-:S03]  /*e4b0*/  FMUL R0, R227, UR20 ;  /* 0x00000014e3007c20 */ /* 0x000fc60008400000 */
[----:B------:R-:W4:Y:S01]  /*e4c0*/  LDL.LU R227, [R1+0x74] ;  /* 0x0000740001e37983 */ /* 0x000f220000300800 */
[C---:B------:R-:W-:Y:S02]  /*e4d0*/  ISETP.LT.OR P5, PT, R41.reuse, 0x59, !P0 ;  /* 0x000000592900780c */ /* 0x040fe400047a1670 */
[C---:B------:R-:W-:Y:S02]  /*e4e0*/  ISETP.LT.OR P2, PT, R41.reuse, 0x62, !P1 ;  /* 0x000000622900780c */ /* 0x040fe40004f41670 */
[C---:B------:R-:W-:Y:S02]  /*e4f0*/  ISETP.LT.OR P3, PT, R41.reuse, 0x61, !P1 ;  /* 0x000000612900780c */ /* 0x040fe40004f61670 */
[----:B------:R-:W-:-:S07]  /*e500*/  ISETP.LT.OR P6, PT, R41, 0x62, !P0 ;  /* 0x000000622900780c */ /* 0x000fce00047c1670 */
[----:B------:R-:W-:Y:S01]  /*e510*/  @!P5 STG.E.U8 desc[UR16][R30.64+0x58], R11 ;  /* 0x0000580b1e00d986 */ /* 0x000fe2000c101110 */
[----:B------:R-:W-:-:S03]  /*e520*/  ISETP.LT.OR P5, PT, R41, 0x61, !P0 ;  /* 0x000000612900780c */ /* 0x000fc600047a1670 */
[----:B------:R0:W-:Y:S01]  /*e530*/  @!P2 STG.E.U8 desc[UR16][R28.64+0x61], R9 ;  /* 0x000061091c00a986 */ /* 0x0001e2000c101110 */
[----:B------:R-:W-:-:S03]  /*e540*/  ISETP.LT.OR P2, PT, R41, 0x6a, !P1 ;  /* 0x0000006a2900780c */ /* 0x000fc60004f41670 */
[----:B------:R1:W-:Y:S01]  /*e550*/  @!P3 STG.E.U8 desc[UR16][R28.64+0x60], R7 ;  /* 0x000060071c00b986 */ /* 0x0003e2000c101110 */
[----:B------:R-:W-:Y:S02]  /*e560*/  ISETP.LT.OR P3, PT, R41, 0x69, !P1 ;  /* 0x000000692900780c */ /* 0x000fe40004f61670 */
[----:B------:R-:W-:Y:S01]  /*e570*/  F2FP.SATFINITE.E5M2.F32.PACK_AB_MERGE_C R13, RZ, R4, RZ ;  /* 0x00000004ff0d723e */ /* 0x000fe200048060ff */
[----:B------:R1:W-:Y:S01]  /*e580*/  @!P6 STG.E.U8 desc[UR16][R30.64+0x61], R5 ;  /* 0x000061051e00e986 */ /* 0x0003e2000c101110 */
[----:B0-----:R-:W-:-:S03]  /*e590*/  F2FP.SATFINITE.E5M2.F32.PACK_AB_MERGE_C R9, RZ, R3, RZ ;  /* 0x00000003ff09723e */ /* 0x001fc600048060ff */
[----:B------:R-:W-:Y:S01]  /*e5a0*/  @!P5 STG.E.U8 desc[UR16][R30.64+0x60], R13 ;  /* 0x0000600d1e00d986 */ /* 0x000fe2000c101110 */
[----:B-1----:R-:W-:-:S03]  /*e5b0*/  F2FP.SATFINITE.E5M2.F32.PACK_AB_MERGE_C R7, RZ, R2, RZ ;  /* 0x00000002ff07723e */ /* 0x002fc600048060ff */
[----:B------:R-:W-:Y:S01]  /*e5c0*/  @!P2 STG.E.U8 desc[UR16][R28.64+0x69], R9 ;  /* 0x000069091c00a986 */ /* 0x000fe2000c101110 */
[C---:B------:R-:W-:Y:S02]  /*e5d0*/  ISETP.LT.OR P5, PT, R41.reuse, 0x69, !P0 ;  /* 0x000000692900780c */ /* 0x040fe400047a1670 */
[C---:B------:R-:W-:Y:S01]  /*e5e0*/  ISETP.LT.OR P6, PT, R41.reuse, 0x6a, !P0 ;  /* 0x0000006a2900780c */ /* 0x040fe200047c1670 */
[----:B------:R0:W-:Y:S01]  /*e5f0*/  @!P3 STG.E.U8 desc[UR16][R28.64+0x68], R7 ;  /* 0x000068071c00b986 */ /* 0x0001e2000c101110 */
[----:B------:R-:W-:Y:S01]  /*e600*/  ISETP.LT.OR P2, PT, R41, 0x72, !P1 ;  /* 0x000000722900780c */ /* 0x000fe20004f41670 */
[----:B------:R-:W-:Y:S01]  /*e610*/  FMUL R2, R219, UR20 ;  /* 0x00000014db027c20 */ /* 0x000fe20008400000 */
[----:B------:R-:W-:Y:S02]  /*e620*/  ISETP.LT.OR P3, PT, R41, 0x71, !P1 ;  /* 0x000000712900780c */ /* 0x000fe40004f61670 */
[----:B------:R-:W-:Y:S02]  /*e630*/  F2FP.SATFINITE.E5M2.F32.PACK_AB_MERGE_C R11, RZ, R0, RZ ;  /* 0x00000000ff0b723e */ /* 0x000fe400048060ff */
[----:B------:R-:W-:-:S03]  /*e640*/  F2FP.SATFINITE.E5M2.F32.PACK_AB_MERGE_C R5, RZ, R2, RZ ;  /* 0x00000002ff05723e */ /* 0x000fc600048060ff */
[----:B------:R-:W-:Y:S01]  /*e650*/  @!P5 STG.E.U8 desc[UR16][R30.64+0x68], R11 ;  /* 0x0000680b1e00d986 */ /* 0x000fe2000c101110 */
[----:B------:R-:W-:-:S03]  /*e660*/  ISETP.LT.OR P5, PT, R41, 0x71, !P0 ;  /* 0x000000712900780c */ /* 0x000fc600047a1670 */
[----:B------:R-:W-:Y:S01]  /*e670*/  @!P6 STG.E.U8 desc[UR16][R30.64+0x69], R5 ;  /* 0x000069051e00e986 */ /* 0x000fe2000c101110 */
[----:B------:R-:W-:Y:S01]  /*e680*/  ISETP.LT.OR P6, PT, R41, 0x72, !P0 ;  /* 0x000000722900780c */ /* 0x000fe200047c1670 */
[----:B------:R-:W-:-:S05]  /*e690*/  FMUL R0, R221, UR20 ;  /* 0x00000014dd007c20 */ /* 0x000fca0008400000 */
[----:B0-----:R-:W-:-:S05]  /*e6a0*/  F2FP.SATFINITE.E5M2.F32.PACK_AB_MERGE_C R7, RZ, R0, RZ ;  /* 0x00000000ff07723e */ /* 0x001fca00048060ff */
[----:B------:R0:W-:Y:S01]  /*e6b0*/  @!P3 STG.E.U8 desc[UR16][R28.64+0x70], R7 ;  /* 0x000070071c00b986 */ /* 0x0001e2000c101110 */
[C---:B------:R-:W-:Y:S02]  /*e6c0*/  ISETP.LT.OR P3, PT, R41.reuse, 0x79, !P0 ;  /* 0x000000792900780c */ /* 0x040fe40004761670 */
[----:B------:R-:W-:Y:S01]  /*e6d0*/  ISETP.LT.OR P0, PT, R41, 0x7a, !P0 ;  /* 0x0000007a2900780c */ /* 0x000fe20004701670 */
[----:B--2---:R-:W-:-:S05]  /*e6e0*/  FMUL R3, R220, UR20 ;  /* 0x00000014dc037c20 */ /* 0x004fca0008400000 */
[----:B------:R-:W-:-:S05]  /*e6f0*/  F2FP.SATFINITE.E5M2.F32.PACK_AB_MERGE_C R9, RZ, R3, RZ ;  /* 0x00000003ff09723e */ /* 0x000fca00048060ff */
[----:B------:R1:W-:Y:S01]  /*e700*/  @!P2 STG.E.U8 desc[UR16][R28.64+0x71], R9 ;  /* 0x000071091c00a986 */ /* 0x0003e2000c101110 */
[C---:B------:R-:W-:Y:S02]  /*e710*/  ISETP.LT.OR P2, PT, R41.reuse, 0x79, !P1 ;  /* 0x000000792900780c */ /* 0x040fe40004f41670 */
[----:B------:R-:W-:Y:S01]  /*e720*/  ISETP.LT.OR P1, PT, R41, 0x7a, !P1 ;  /* 0x0000007a2900780c */ /* 0x000fe20004f21670 */
[----:B------:R-:W-:-:S05]  /*e730*/  FMUL R0, R222, UR20 ;  /* 0x00000014de007c20 */ /* 0x000fca0008400000 */
[----:B------:R-:W-:-:S05]  /*e740*/  F2FP.SATFINITE.E5M2.F32.PACK_AB_MERGE_C R13, RZ, R0, RZ ;  /* 0x00000000ff0d723e */ /* 0x000fca00048060ff */
[----:B------:R2:W-:Y:S01]  /*e750*/  @!P5 STG.E.U8 desc[UR16][R30.64+0x70], R13 ;  /* 0x0000700d1e00d986 */ /* 0x0005e2000c101110 */
[----:B------:R-:W-:Y:S01]  /*e760*/  FMUL R0, R223, UR20 ;  /* 0x00000014df007c20 */ /* 0x000fe20008400000 */
[----:B---3--:R-:W-:Y:S01]  /*e770*/  FMUL R2, R225, UR20 ;  /* 0x00000014e1027c20 */ /* 0x008fe20008400000 */
[----:B----4-:R-:W-:-:S03]  /*e780*/  FMUL R3, R224, UR20 ;  /* 0x00000014e0037c20 */ /* 0x010fc60008400000 */
[----:B0-----:R-:W-:Y:S01]  /*e790*/  F2FP.SATFINITE.E5M2.F32.PACK_AB_MERGE_C R7, RZ, R0, RZ ;  /* 0x00000000ff07723e */ /* 0x001fe200048060ff */
[----:B------:R-:W-:Y:S01]  /*e7a0*/  FMUL R4, R226, UR20 ;  /* 0x00000014e2047c20 */ /* 0x000fe20008400000 */
[----:B------:R-:W-:Y:S01]  /*e7b0*/  FMUL R5, R227, UR20 ;  /* 0x00000014e3057c20 */ /* 0x000fe20008400000 */
[----:B-1----:R-:W-:Y:S02]  /*e7c0*/  F2FP.SATFINITE.E5M2.F32.PACK_AB_MERGE_C R9, RZ, R2, RZ ;  /* 0x00000002ff09723e */ /* 0x002fe400048060ff */
[----:B------:R-:W-:Y:S02]  /*e7d0*/  F2FP.SATFINITE.E5M2.F32.PACK_AB_MERGE_C R3, RZ, R3, RZ ;  /* 0x00000003ff03723e */ /* 0x000fe400048060ff */
[----:B------:R-:W-:Y:S02]  /*e7e0*/  F2FP.SATFINITE.E5M2.F32.PACK_AB_MERGE_C R11, RZ, R4, RZ ;  /* 0x00000004ff0b723e */ /* 0x000fe400048060ff */
[----:B------:R-:W-:Y:S01]  /*e7f0*/  F2FP.SATFINITE.E5M2.F32.PACK_AB_MERGE_C R5, RZ, R5, RZ ;  /* 0x00000005ff05723e */ /* 0x000fe200048060ff */
[----:B------:R2:W-:Y:S04]  /*e800*/  @!P6 STG.E.U8 desc[UR16][R30.64+0x71], R7 ;  /* 0x000071071e00e986 */ /* 0x0005e8000c101110 */
[----:B------:R2:W-:Y:S04]  /*e810*/  @!P2 STG.E.U8 desc[UR16][R28.64+0x78], R9 ;  /* 0x000078091c00a986 */ /* 0x0005e8000c101110 */
[----:B------:R2:W-:Y:S04]  /*e820*/  @!P1 STG.E.U8 desc[UR16][R28.64+0x79], R3 ;  /* 0x000079031c009986 */ /* 0x0005e8000c101110 */
[----:B------:R2:W-:Y:S04]  /*e830*/  @!P3 STG.E.U8 desc[UR16][R30.64+0x78], R11 ;  /* 0x0000780b1e00b986 */ /* 0x0005e8000c101110 */
[----:B------:R2:W-:Y:S02]  /*e840*/  @!P0 STG.E.U8 desc[UR16][R30.64+0x79], R5 ;  /* 0x000079051e008986 */ /* 0x0005e4000c101110 */
.L_x_296:
[----:B------:R-:W-:Y:S05]  /*e850*/  BSYNC B0 ;  /* 0x0000000000007941 */ /* 0x000fea0003800000 */
.L_x_38:
[----:B0-2---:R-:W2:Y:S04]  /*e860*/  LDL.LU R3, [R1+0x80] ;  /* 0x0000800001037983 */ /* 0x005ea80000300800 */
[----:B-----5:R-:W2:Y:S01]  /*e870*/  LDL.LU R2, [R1+0x84] ;  /* 0x0000840001027983 */ /* 0x020ea20000300800 */
[----:B------:R-:W-:Y:S01]  /*e880*/  ULDC UR6, c[0x0][0xc] ;  /* 0x0000030000067ab9 */ /* 0x000fe20000000800 */
[----:B------:R-:W-:Y:S01]  /*e890*/  ULDC UR7, c[0x0][0x10] ;  /* 0x0000040000077ab9 */ /* 0x000fe20000000800 */
[----:B------:R-:W2:Y:S01]  /*e8a0*/  LDC R5, c[0x0][0x14] ;  /* 0x00000500ff057b82 */ /* 0x000ea20000000800 */
[----:B------:R-:W-:Y:S01]  /*e8b0*/  UIMAD.WIDE.U32 UR6, UR6, UR7, URZ ;  /* 0x00000007060672a5 */ /* 0x000fe2000f8e003f */
[----:B------:R-:W-:Y:S01]  /*e8c0*/  PRMT R0, RZ, 0x7610, R0 ;  /* 0x00007610ff007816 */ /* 0x000fe20000000000 */
[----:B------:R-:W-:-:S04]  /*e8d0*/  UMOV UR22, 0xffffffff ;  /* 0xffffffff00167882 */ /* 0x000fc80000000000 */
[----:B--2---:R-:W-:-:S04]  /*e8e0*/  IMAD.WIDE.U32 R2, R5, UR6, R2 ;  /* 0x0000000605027c25 */ /* 0x004fc8000f8e0002 */
[----:B------:R-:W-:Y:S01]  /*e8f0*/  IMAD R5, R5, UR7, RZ ;  /* 0x0000000705057c24 */ /* 0x000fe2000f8e02ff */
[----:B------:R-:W-:Y:S01]  /*e900*/  ULDC.64 UR6, c[0x0][0x650] ;  /* 0x0001940000067ab9 */ /* 0x000fe20000000a00 */
[----:B------:R-:W-:Y:S01]  /*e910*/  IMAD.MOV.U32 R19, RZ, RZ, R2 ;  /* 0x000000ffff137224 */ /* 0x000fe200078e0002 */
[----:B------:R-:W-:Y:S01]  /*e920*/  ISETP.GE.U32.AND P0, PT, R2, UR6, PT ;  /* 0x0000000602007c0c */ /* 0x000fe2000bf06070 */
[----:B------:R-:W-:Y:S02]  /*e930*/  IMAD.IADD R22, R3, 0x1, R5 ;  /* 0x0000000103167824 */ /* 0x000fe400078e0205 */
[----:B------:R-:W-:-:S03]  /*e940*/  IMAD.MOV.U32 R2, RZ, RZ, -0x1 ;  /* 0xffffffffff027424 */ /* 0x000fc600078e00ff */
[----:B------:R0:W-:Y:S01]  /*e950*/  STL [R1+0x80], R22 ;  /* 0x0000801601007387 */ /* 0x0001e20000100800 */
[----:B------:R-:W-:-:S03]  /*e960*/  ISETP.GE.U32.AND.EX P0, PT, R22, UR7, PT, P0 ;  /* 0x0000000716007c0c */ /* 0x000fc6000bf06100 */
[----:B------:R0:W-:Y:S04]  /*e970*/  STL [R1+0x84], R19 ;  /* 0x0000841301007387 */ /* 0x0001e80000100800 */
[----:B------:R0:W-:Y:S06]  /*e980*/  STL [R1+0x88], R2 ;  /* 0x0000880201007387 */ /* 0x0001ec0000100800 */
[----:B------:R-:W-:Y:S05]  /*e990*/  @P0 BRA `(.L_x_297) ;  /* 0x00000004006c0947 */ /* 0x000fea0003800000 */
[----:B------:R-:W2:Y:S01]  /*e9a0*/  S2R R14, SR_CTAID.X ;  /* 0x00000000000e7919 */ /* 0x000ea20000002500 */
[----:B------:R-:W5:Y:S01]  /*e9b0*/  LDC.64 R8, c[0x0][0x628] ;  /* 0x00018a00ff087b82 */ /* 0x000f620000000a00 */
[----:B------:R-:W-:Y:S01]  /*e9c0*/  ULDC UR6, c[0x0][0x150] ;  /* 0x0000540000067ab9 */ /* 0x000fe20000000800 */
[----:B------:R-:W-:Y:S01]  /*e9d0*/  IMAD.MOV.U32 R6, RZ, RZ, R19 ;  /* 0x000000ffff067224 */ /* 0x000fe200078e0013 */
[----:B------:R-:W0:Y:S01]  /*e9e0*/  S2R R16, SR_CTAID.Y ;  /* 0x0000000000107919 */ /* 0x000e220000002600 */
[----:B------:R-:W-:-:S04]  /*e9f0*/  IMAD.MOV.U32 R7, RZ, RZ, R22 ;  /* 0x000000ffff077224 */ /* 0x000fc800078e0016 */
[----:B------:R-:W0:Y:S08]  /*ea00*/  LDC R17, c[0x0][0x144] ;  /* 0x00005100ff117b82 */ /* 0x000e300000000800 */
[----:B------:R-:W0:Y:S08]  /*ea10*/  LDC R10, c[0x0][0x630] ;  /* 0x00018c00ff0a7b82 */ /* 0x000e300000000800 */
[----:B------:R-:W0:Y:S01]  /*ea20*/  LDC.64 R12, c[0x0][0x620] ;  /* 0x00018800ff0c7b82 */ /* 0x000e220000000a00 */
[----:B-----5:R-:W-:-:S04]  /*ea30*/  ISETP.NE.U32.AND P0, PT, R8, RZ, PT ;  /* 0x000000ff0800720c */ /* 0x020fc80003f05070 */
[----:B------:R-:W-:Y:S02]  /*ea40*/  ISETP.NE.AND.EX P0, PT, R9, RZ, PT, P0 ;  /* 0x000000ff0900720c */ /* 0x000fe40003f05300 */
[----:B--2---:R-:W-:-:S05]  /*ea50*/  I2FP.F32.U32 R0, R14 ;  /* 0x0000000e00007245 */ /* 0x004fca0000201000 */
[----:B------:R-:W-:-:S04]  /*ea60*/  FMUL R0, R0, UR6 ;  /* 0x0000000600007c20 */ /* 0x000fc80008400000 */
[----:B------:R2:W0:Y:S02]  /*ea70*/  F2I.U32.TRUNC.NTZ R15, R0 ;  /* 0x00000000000f7305 */ /* 0x000424000020f000 */
[----:B------:R-:W-:Y:S05]  /*ea80*/  @!P0 BRA `(.L_x_298) ;  /* 0x0000000000288947 */ /* 0x000fea0003800000 */
[----:B--2---:R-:W2:Y:S02]  /*ea90*/  LDC R0, c[0x0][0x634] ;  /* 0x00018d00ff007b82 */ /* 0x004ea40000000800 */
[----:B--2---:R-:W-:-:S05]  /*eaa0*/  IADD3 R7, P0, R19, R0, RZ ;  /* 0x0000000013077210 */ /* 0x004fca0007f1e0ff */
[----:B------:R-:W-:-:S04]  /*eab0*/  IMAD.X R11, RZ, RZ, R22, P0 ;  /* 0x000000ffff0b7224 */ /* 0x000fc800000e0616 */
[----:B0-----:R-:W-:-:S04]  /*eac0*/  IMAD.WIDE.U32 R2, R11, R8, RZ ;  /* 0x000000080b027225 */ /* 0x001fc800078e00ff */
[----:B------:R-:W-:-:S04]  /*ead0*/  IMAD.WIDE.U32 R4, P0, R7, R9, R2 ;  /* 0x0000000907047225 */ /* 0x000fc80007800002 */
[----:B------:R-:W-:-:S04]  /*eae0*/  IMAD.WIDE.U32 R2, R7, R8, RZ ;  /* 0x0000000807027225 */ /* 0x000fc800078e00ff */
[----:B------:R-:W-:Y:S01]  /*eaf0*/  IMAD.X R7, RZ, RZ, RZ, P0 ;  /* 0x000000ffff077224 */ /* 0x000fe200000e06ff */
[----:B------:R-:W-:Y:S01]  /*eb00*/  IADD3 RZ, P0, R3, R4, RZ ;  /* 0x0000000403ff7210 */ /* 0x000fe20007f1e0ff */
[----:B------:R-:W-:-:S04]  /*eb10*/  IMAD.MOV.U32 R6, RZ, RZ, R5 ;  /* 0x000000ffff067224 */ /* 0x000fc800078e0005 */
[----:B------:R-:W-:-:S08]  /*eb20*/  IMAD.WIDE.U32.X R6, R11, R9, R6, P0 ;  /* 0x000000090b067225 */ /* 0x000fd000000e0406 */
.L_x_298:
[-CC-:B01----:R-:W-:Y:S01]  /*eb30*/  SHF.R.U64 R24, R6, R10.reuse, R7.reuse ;  /* 0x0000000a06187219 */ /* 0x183fe20000001207 */
[----:B------:R-:W0:Y:S01]  /*eb40*/  LDC.64 R20, c[0x0][0x640] ;  /* 0x00019000ff147b82 */ /* 0x000e220000000a00 */
[----:B--2---:R-:W-:Y:S01]  /*eb50*/  SHF.R.U32.HI R0, RZ, R10, R7 ;  /* 0x0000000aff007219 */ /* 0x004fe20000011607 */
[----:B------:R-:W-:Y:S01]  /*eb60*/  IMAD.MOV.U32 R2, RZ, RZ, R19 ;  /* 0x000000ffff027224 */ /* 0x000fe200078e0013 */
[----:B------:R-:W-:Y:S01]  /*eb70*/  IADD3 R5, P0, RZ, -R24, RZ ;  /* 0x80000018ff057210 */ /* 0x000fe20007f1e0ff */
[----:B------:R-:W-:Y:S01]  /*eb80*/  IMAD.MOV R15, RZ, RZ, -R15 ;  /* 0x000000ffff0f7224 */ /* 0x000fe200078e0a0f */
[----:B------:R-:W-:Y:S01]  /*eb90*/  ULDC UR6, c[0x0][0x154] ;  /* 0x0000550000067ab9 */ /* 0x000fe20000000800 */
[----:B------:R-:W-:Y:S02]  /*eba0*/  IMAD.MOV.U32 R7, RZ, RZ, 0x1 ;  /* 0x00000001ff077424 */ /* 0x000fe400078e00ff */
[----:B------:R-:W1:Y:S01]  /*ebb0*/  LDC R4, c[0x0][0x618] ;  /* 0x00018600ff047b82 */ /* 0x000e620000000800 */
[----:B------:R-:W-:-:S02]  /*ebc0*/  IMAD.X R3, RZ, RZ, ~R0, P0 ;  /* 0x000000ffff037224 */ /* 0x000fc400000e0e00 */
[----:B------:R-:W-:Y:S02]  /*ebd0*/  IMAD R15, R17, R15, R14 ;  /* 0x0000000f110f7224 */ /* 0x000fe400078e020e */
[-C--:B------:R-:W-:Y:S02]  /*ebe0*/  IMAD R0, R3, R12.reuse, RZ ;  /* 0x0000000c03007224 */ /* 0x080fe400078e02ff */
[----:B------:R-:W-:Y:S01]  /*ebf0*/  IMAD.MOV.U32 R3, RZ, RZ, R22 ;  /* 0x000000ffff037224 */ /* 0x000fe200078e0016 */
[----:B------:R-:W2:Y:S01]  /*ec00*/  LDC R6, c[0x0][0x608] ;  /* 0x00018200ff067b82 */ /* 0x000ea20000000800 */
[----:B------:R-:W-:-:S04]  /*ec10*/  IMAD.WIDE.U32 R2, R5, R12, R2 ;  /* 0x0000000c05027225 */ /* 0x000fc800078e0002 */
[----:B------:R-:W-:-:S03]  /*ec20*/  IMAD R5, R5, R13, R0 ;  /* 0x0000000d05057224 */ /* 0x000fc600078e0200 */
[----:B------:R-:W5:Y:S01]  /*ec30*/  LDC R18, c[0x0][0x658] ;  /* 0x00019600ff127b82 */ /* 0x000f620000000800 */
[----:B------:R-:W-:Y:S01]  /*ec40*/  I2FP.F32.U32 R0, R16 ;  /* 0x0000001000007245 */ /* 0x000fe20000201000 */
[----:B------:R-:W-:Y:S01]  /*ec50*/  IMAD.IADD R3, R3, 0x1, R5 ;  /* 0x0000000103037824 */ /* 0x000fe200078e0205 */
[----:B0-----:R-:W-:Y:S01]  /*ec60*/  ISETP.NE.U32.AND P0, PT, R20, RZ, PT ;  /* 0x000000ff1400720c */ /* 0x001fe20003f05070 */
[----:B------:R-:W-:Y:S02]  /*ec70*/  IMAD.MOV.U32 R5, RZ, RZ, -0x1 ;  /* 0xffffffffff057424 */ /* 0x000fe400078e00ff */
[----:B------:R-:W-:Y:S02]  /*ec80*/  FMUL R0, R0, UR6 ;  /* 0x0000000600007c20 */ /* 0x000fe40008400000 */
[----:B------:R-:W0:Y:S01]  /*ec90*/  LDC R13, c[0x0][0x148] ;  /* 0x00005200ff0d7b82 */ /* 0x000e220000000800 */
[----:B-1----:R-:W-:Y:S01]  /*eca0*/  SHF.R.U64 R10, R2, R4, R3 ;  /* 0x00000004020a7219 */ /* 0x002fe20000001203 */
[----:B------:R1:W0:Y:S01]  /*ecb0*/  F2I.U32.TRUNC.NTZ R12, R0 ;  /* 0x00000000000c7305 */ /* 0x000222000020f000 */
[----:B------:R-:W-:-:S02]  /*ecc0*/  ISETP.NE.AND.EX P0, PT, R21, RZ, PT, P0 ;  /* 0x000000ff1500720c */ /* 0x000fc40003f05300 */
[----:B------:R-:W-:-:S03]  /*ecd0*/  SHF.R.U32.HI R3, RZ, R4, R3 ;  /* 0x00000004ff037219 */ /* 0x000fc60000011603 */
[----:B------:R-:W0:Y:S01]  /*ece0*/  LDC R14, c[0x0][0x600] ;  /* 0x00018000ff0e7b82 */ /* 0x000e220000000800 */
[-CC-:B--2---:R-:W-:Y:S02]  /*ecf0*/  SHF.R.U64 R8, R10, R6.reuse, R3.reuse ;  /* 0x000000060a087219 */ /* 0x184fe40000001203 */
[----:B------:R-:W-:-:S05]  /*ed00*/  SHF.R.U32.HI R3, RZ, R6, R3 ;  /* 0x00000006ff037219 */ /* 0x000fca0000011603 */
[----:B------:R-:W2:Y:S01]  /*ed10*/  LDC R19, c[0x0][0x648] ;  /* 0x00019200ff137b82 */ /* 0x000ea20000000800 */
[-CC-:B-----5:R-:W-:Y:S02]  /*ed20*/  SHF.R.U64 R11, R8, R18.reuse, R3.reuse ;  /* 0x00000012080b7219 */ /* 0x1a0fe40000001203 */
[-C--:B------:R-:W-:Y:S02]  /*ed30*/  SHF.L.U32 R5, R5, R18.reuse, RZ ;  /* 0x0000001205057219 */ /* 0x080fe400000006ff */
[-C--:B------:R-:W-:Y:S01]  /*ed40*/  SHF.R.U32.HI R3, RZ, R18.reuse, R3 ;  /* 0x00000012ff037219 */ /* 0x080fe20000011603 */
[----:B------:R-:W-:Y:S01]  /*ed50*/  IMAD.MOV.U32 R2, RZ, RZ, R11 ;  /* 0x000000ffff027224 */ /* 0x000fe200078e000b */
[----:B------:R-:W-:Y:S01]  /*ed60*/  SHF.L.U32 R40, R7, R18, RZ ;  /* 0x0000001207287219 */ /* 0x000fe200000006ff */
[----:B------:R-:W0:Y:S01]  /*ed70*/  LDC R22, c[0x0][0x638] ;  /* 0x00018e00ff167b82 */ /* 0x000e220000000800 */
[----:B------:R-:W-:-:S07]  /*ed80*/  LOP3.LUT R17, RZ, R5, RZ, 0x33, !PT ;  /* 0x00000005ff117212 */ /* 0x000fce00078e33ff */
[----:B------:R-:W0:Y:S01]  /*ed90*/  LDC R23, c[0x0][0x610] ;  /* 0x00018400ff177b82 */ /* 0x000e220000000800 */
[----:B-1----:R-:W-:Y:S05]  /*eda0*/  @!P0 BRA `(.L_x_299) ;  /* 0x0000000000288947 */ /* 0x002fea0003800000 */
        /* <DEDUP_REMOVED lines=10> */
.L_x_299:
[----:B--2---:R-:W-:Y:S01]  /*ee50*/  SHF.R.U64 R0, R2, R19, R3 ;  /* 0x0000001302007219 */ /* 0x004fe20000001203 */
[----:B0-----:R-:W-:Y:S01]  /*ee60*/  VIADD R3, R14, 0xffffffff ;  /* 0xffffffff0e037836 */ /* 0x001fe20000000000 */
[----:B------:R-:W-:Y:S01]  /*ee70*/  LOP3.LUT R5, R8, R17, RZ, 0xc0, !PT ;  /* 0x0000001108057212 */ /* 0x000fe200078ec0ff */
[----:B------:R-:W-:Y:S01]  /*ee80*/  IMAD.MOV R12, RZ, RZ, -R12 ;  /* 0x000000ffff0c7224 */ /* 0x000fe200078e0a0c */
[----:B------:R-:W-:Y:S01]  /*ee90*/  R2UR UR22, R24 ;  /* 0x00000000181672ca */ /* 0x000fe200000e0000 */
[----:B------:R-:W-:Y:S01]  /*eea0*/  IMAD.MOV R2, RZ, RZ, -R0 ;  /* 0x000000ffff027224 */ /* 0x000fe200078e0a00 */
[----:B------:R-:W-:Y:S01]  /*eeb0*/  LOP3.LUT R3, R10, R3, RZ, 0xc0, !PT ;  /* 0x000000030a037212 */ /* 0x000fe200078ec0ff */
[----:B------:R-:W-:Y:S02]  /*eec0*/  IMAD R40, R40, R0, R5 ;  /* 0x0000000028287224 */ /* 0x000fe400078e0205 */
[----:B------:R-:W-:Y:S02]  /*eed0*/  @P4 IMAD R15, R13, R12, R16 ;  /* 0x0000000c0d0f4224 */ /* 0x000fe400078e0210 */
[----:B------:R-:W-:-:S02]  /*eee0*/  IMAD R0, R2, R22, R11 ;  /* 0x0000001602007224 */ /* 0x000fc400078e020b */
[----:B------:R-:W-:Y:S02]  /*eef0*/  IMAD R40, R40, R23, R15 ;  /* 0x0000001728287224 */ /* 0x000fe400078e020f */
[----:B------:R-:W-:Y:S02]  /*ef00*/  IMAD R3, R0, R14, R3 ;  /* 0x0000000e00037224 */ /* 0x000fe400078e0203 */
[----:B------:R-:W-:-:S03]  /*ef10*/  IMAD.MOV.U32 R0, RZ, RZ, 0x1 ;  /* 0x00000001ff007424 */ /* 0x000fc600078e00ff */
[----:B------:R-:W-:Y:S02]  /*ef20*/  SEL R2, R3, R40, !P4 ;  /* 0x0000002803027207 */ /* 0x000fe40006000000 */
[----:B------:R-:W-:-:S03]  /*ef30*/  SEL R40, R40, R3, !P4 ;  /* 0x0000000328287207 */ /* 0x000fc60006000000 */
[----:B------:R2:W-:Y:S04]  /*ef40*/  STL [R1+0x88], R2 ;  /* 0x0000880201007387 */ /* 0x0005e80000100800 */
.L_x_297:
[----:B------:R0:W-:Y:S01]  /*ef50*/  STL [R1+0x8c], R40 ;  /* 0x00008c2801007387 */ /* 0x0001e20000100800 */
[----:B------:R-:W-:-:S13]  /*ef60*/  LOP3.LUT P0, RZ, R0, 0xff, RZ, 0xc0, !PT ;  /* 0x000000ff00ff7812 */ /* 0x000fda000780c0ff */
[----:B0-----:R-:W-:Y:S05]  /*ef70*/  @P0 BRA `(.L_x_300) ;  /* 0xffffff2400600947 */ /* 0x001fea000383ffff */
[----:B------:R-:W-:Y:S05]  /*ef80*/  EXIT ;  /* 0x000000000000794d */ /* 0x000fea0003800000 */
.L_x_8:
[----:B------:R-:W2:Y:S01]  /*ef90*/  LDL R18, [R1+0x84] ;  /* 0x0000840001127983 */ /* 0x000ea20000100800 */
[----:B------:R-:W-:-:S03]  /*efa0*/  ULDC.64 UR4, c[0x0][0x650] ;  /* 0x0001940000047ab9 */ /* 0x000fc60000000a00 */
[----:B------:R-:W3:Y:S01]  /*efb0*/  LDL R22, [R1+0x80] ;  /* 0x0000800001167983 */ /* 0x000ee20000100800 */
[----:B------:R-:W-:Y:S01]  /*efc0*/  PRMT R4, RZ, 0x7610, R4 ;  /* 0x00007610ff047816 */ /* 0x000fe20000000004 */
[----:B------:R-:W-:Y:S02]  /*efd0*/  IMAD.MOV.U32 R5, RZ, RZ, -0x1 ;  /* 0xffffffffff057424 */ /* 0x000fe400078e00ff */
[----:B------:R-:W-:Y:S02]  /*efe0*/  IMAD.MOV.U32 R14, RZ, RZ, -0x1 ;  /* 0xffffffffff0e7424 */ /* 0x000fe400078e00ff */
[----:B------:R-:W-:Y:S01]  /*eff0*/  IMAD.MOV.U32 R6, RZ, RZ, -0x1 ;  /* 0xffffffffff067424 */ /* 0x000fe200078e00ff */
[----:B--2---:R-:W-:-:S04]  /*f000*/  ISETP.GE.U32.AND P0, PT, R18, UR4, PT ;  /* 0x0000000412007c0c */ /* 0x004fc8000bf06070 */
[----:B---3--:R-:W-:-:S13]  /*f010*/  ISETP.GE.U32.AND.EX P0, PT, R22, UR5, PT, P0 ;  /* 0x0000000516007c0c */ /* 0x008fda000bf06100 */
[----:B------:R-:W-:Y:S05]  /*f020*/  @P0 BRA `(.L_x_301) ;  /* 0x00000004002c0947 */ /* 0x000fea0003800000 */
        /* <DEDUP_REMOVED lines=18> */
.L_x_302:
[----:B------:R-:W1:Y:S01]  /*f150*/  LDC.64 R20, c[0x0][0x640] ;  /* 0x00019000ff147b82 */ /* 0x000e620000000a00 */
[-CC-:B------:R-:W-:Y:S01]  /*f160*/  SHF.R.U64 R15, R8, R10.reuse, R9.reuse ;  /* 0x0000000a080f7219 */ /* 0x180fe20000001209 */
[----:B------:R-:W-:Y:S01]  /*f170*/  IMAD.MOV.U32 R24, RZ, RZ, 0x1 ;  /* 0x00000001ff187424 */ /* 0x000fe200078e00ff */
[----:B------:R-:W-:Y:S02]  /*f180*/  SHF.R.U32.HI R4, RZ, R10, R9 ;  /* 0x0000000aff047219 */ /* 0x000fe40000011609 */
[----:B------:R-:W-:-:S03]  /*f190*/  IADD3 R7, P0, RZ, -R15, RZ ;  /* 0x8000000fff077210 */ /* 0x000fc60007f1e0ff */
[----:B------:R-:W2:Y:S02]  /*f1a0*/  LDC R8, c[0x0][0x618] ;  /* 0x00018600ff087b82 */ /* 0x000ea40000000800 */
[----:B------:R-:W-:Y:S02]  /*f1b0*/  IMAD.X R5, RZ, RZ, ~R4, P0 ;  /* 0x000000ffff057224 */ /* 0x000fe400000e0e04 */
[----:B------:R-:W-:Y:S02]  /*f1c0*/  IMAD.MOV.U32 R4, RZ, RZ, R18 ;  /* 0x000000ffff047224 */ /* 0x000fe400078e0012 */
[-C--:B------:R-:W-:Y:S02]  /*f1d0*/  IMAD R6, R5, R16.reuse, RZ ;  /* 0x0000001005067224 */ /* 0x080fe400078e02ff */
[----:B------:R-:W3:Y:S01]  /*f1e0*/  LDC R14, c[0x0][0x608] ;  /* 0x00018200ff0e7b82 */ /* 0x000ee20000000800 */
[----:B------:R-:W-:Y:S02]  /*f1f0*/  IMAD.MOV.U32 R5, RZ, RZ, R22 ;  /* 0x000000ffff057224 */ /* 0x000fe400078e0016 */
[----:B------:R-:W-:-:S05]  /*f200*/  IMAD.WIDE.U32 R4, R7, R16, R4 ;  /* 0x0000001007047225 */ /* 0x000fca00078e0004 */
[----:B0-----:R-:W0:Y:S01]  /*f210*/  LDC R19, c[0x0][0x658] ;  /* 0x00019600ff137b82 */ /* 0x001e220000000800 */
[----:B------:R-:W-:Y:S01]  /*f220*/  IMAD R7, R7, R17, R6 ;  /* 0x0000001107077224 */ /* 0x000fe200078e0206 */
[----:B-1----:R-:W-:Y:S01]  /*f230*/  ISETP.NE.U32.AND P0, PT, R20, RZ, PT ;  /* 0x000000ff1400720c */ /* 0x002fe20003f05070 */
[----:B------:R-:W-:Y:S02]  /*f240*/  IMAD.MOV.U32 R6, RZ, RZ, -0x1 ;  /* 0xffffffffff067424 */ /* 0x000fe400078e00ff */
[----:B------:R-:W-:Y:S01]  /*f250*/  IMAD.IADD R5, R5, 0x1, R7 ;  /* 0x0000000105057824 */ /* 0x000fe200078e0207 */
[----:B------:R-:W-:Y:S02]  /*f260*/  ISETP.NE.AND.EX P0, PT, R21, RZ, PT, P0 ;  /* 0x000000ff1500720c */ /* 0x000fe40003f05300 */
[----:B------:R-:W1:Y:S02]  /*f270*/  LDC R16, c[0x0][0x600] ;  /* 0x00018000ff107b82 */ /* 0x000e640000000800 */
[----:B--2---:R-:W-:-:S02]  /*f280*/  SHF.R.U64 R10, R4, R8, R5 ;  /* 0x00000008040a7219 */ /* 0x004fc40000001205 */
[----:B------:R-:W-:-:S04]  /*f290*/  SHF.R.U32.HI R5, RZ, R8, R5 ;  /* 0x00000008ff057219 */ /* 0x000fc80000011605 */
[----:B------:R-:W2:Y:S01]  /*f2a0*/  LDC R18, c[0x0][0x648] ;  /* 0x00019200ff127b82 */ /* 0x000ea20000000800 */
[-CC-:B---3--:R-:W-:Y:S02]  /*f2b0*/  SHF.R.U64 R17, R10, R14.reuse, R5.reuse ;  /* 0x0000000e0a117219 */ /* 0x188fe40000001205 */
[----:B------:R-:W-:-:S05]  /*f2c0*/  SHF.R.U32.HI R4, RZ, R14, R5 ;  /* 0x0000000eff047219 */ /* 0x000fca0000011605 */
[----:B------:R-:W3:Y:S01]  /*f2d0*/  LDC R22, c[0x0][0x638] ;  /* 0x00018e00ff167b82 */ /* 0x000ee20000000800 */
[-CC-:B0-----:R-:W-:Y:S02]  /*f2e0*/  SHF.R.U64 R14, R17, R19.reuse, R4.reuse ;  /* 0x00000013110e7219 */ /* 0x181fe40000001204 */
[-C--:B------:R-:W-:Y:S02]  /*f2f0*/  SHF.L.U32 R6, R6, R19.reuse, RZ ;  /* 0x0000001306067219 */ /* 0x080fe400000006ff */
[----:B------:R-:W-:Y:S01]  /*f300*/  SHF.R.U32.HI R5, RZ, R19, R4 ;  /* 0x00000013ff057219 */ /* 0x000fe20000011604 */
[----:B------:R-:W-:Y:S01]  /*f310*/  IMAD.MOV.U32 R4, RZ, RZ, R14 ;  /* 0x000000ffff047224 */ /* 0x000fe200078e000e */
[----:B------:R-:W-:Y:S01]  /*f320*/  LOP3.LUT R26, RZ, R6, RZ, 0x33, !PT ;  /* 0x00000006ff1a7212 */ /* 0x000fe200078e33ff */
[----:B------:R-:W0:Y:S01]  /*f330*/  LDC R23, c[0x0][0x610] ;  /* 0x00018400ff177b82 */ /* 0x000e220000000800 */
[----:B------:R-:W-:Y:S05]  /*f340*/  @!P0 BRA `(.L_x_303) ;  /* 0x0000000000288947 */ /* 0x000fea0003800000 */
        /* <DEDUP_REMOVED lines=10> */
.L_x_303:
[----:B--2---:R-:W-:Y:S01]  /*f3f0*/  SHF.R.U64 R4, R4, R18, R5 ;  /* 0x0000001204047219 */ /* 0x004fe20000001205 */
[----:B-1----:R-:W-:Y:S01]  /*f400*/  VIADD R7, R16, 0xffffffff ;  /* 0xffffffff10077836 */ /* 0x002fe20000000000 */
[----:B------:R-:W-:Y:S01]  /*f410*/  SHF.L.U32 R24, R24, R19, RZ ;  /* 0x0000001318187219 */ /* 0x000fe200000006ff */
[----:B------:R-:W-:Y:S01]  /*f420*/  @P4 IMAD R0, R11, R12, R2 ;  /* 0x0000000c0b004224 */ /* 0x000fe200078e0202 */
[----:B------:R-:W-:Y:S01]  /*f430*/  LOP3.LUT R3, R17, R26, RZ, 0xc0, !PT ;  /* 0x0000001a11037212 */ /* 0x000fe200078ec0ff */
[----:B------:R-:W-:Y:S01]  /*f440*/  IMAD.MOV R5, RZ, RZ, -R4 ;  /* 0x000000ffff057224 */ /* 0x000fe200078e0a04 */
[----:B------:R-:W-:Y:S01]  /*f450*/  LOP3.LUT R7, R10, R7, RZ, 0xc0, !PT ;  /* 0x000000070a077212 */ /* 0x000fe200078ec0ff */
[----:B------:R-:W-:Y:S02]  /*f460*/  IMAD.MOV.U32 R6, RZ, RZ, R15 ;  /* 0x000000ffff067224 */ /* 0x000fe400078e000f */
[----:B------:R-:W-:Y:S02]  /*f470*/  IMAD R3, R24, R4, R3 ;  /* 0x0000000418037224 */ /* 0x000fe400078e0203 */
[----:B---3--:R-:W-:-:S02]  /*f480*/  IMAD R2, R5, R22, R14 ;  /* 0x0000001605027224 */ /* 0x008fc400078e020e */
[----:B0-----:R-:W-:Y:S02]  /*f490*/  IMAD R0, R3, R23, R0 ;  /* 0x0000001703007224 */ /* 0x001fe400078e0200 */
[----:B------:R-:W-:Y:S02]  /*f4a0*/  IMAD R5, R2, R16, R7 ;  /* 0x0000001002057224 */ /* 0x000fe400078e0207 */
[----:B------:R-:W-:-:S03]  /*f4b0*/  IMAD.MOV.U32 R4, RZ, RZ, 0x1 ;  /* 0x00000001ff047424 */ /* 0x000fc600078e00ff */
[----:B------:R-:W-:Y:S02]  /*f4c0*/  SEL R14, R5, R0, !P4 ;  /* 0x00000000050e7207 */ /* 0x000fe40006000000 */
[----:B------:R-:W-:-:S07]  /*f4d0*/  SEL R5, R0, R5, !P4 ;  /* 0x0000000500057207 */ /* 0x000fce0006000000 */
.L_x_301:
[----:B------:R-:W-:-:S08]  /*f4e0*/  NOP ;  /* 0x0000000000007918 */ /* 0x000fd00000000000 */
[----:B0-----:R-:W0:-:S00]  /*f4f0*/  USETMAXREG.DEALLOC.CTAPOOL 0x28 ;  /* 0x00000028000079c8 */ /* 0x001e0000080e0500 */
[----:B------:R-:W-:-:S13]  /*f500*/  ISETP.NE.AND P0, PT, RZ, UR8, PT ;  /* 0x00000008ff007c0c */ /* 0x000fda000bf05270 */
[----:B------:R-:W-:Y:S05]  /*f510*/  @P0 EXIT ;  /* 0x000000000000094d */ /* 0x000fea0003800000 */
[----:B0-----:R-:W-:Y:S01]  /*f520*/  LOP3.LUT P0, RZ, R4, 0xff, RZ, 0xc0, !PT ;  /* 0x000000ff04ff7812 */ /* 0x001fe2000780c0ff */
[----:B------:R-:W-:Y:S02]  /*f530*/  IMAD.MOV.U32 R0, RZ, RZ, 0x1 ;  /* 0x00000001ff007424 */ /* 0x000fe400078e00ff */
[----:B------:R-:W-:-:S10]  /*f540*/  IMAD.MOV.U32 R10, RZ, RZ, RZ ;  /* 0x000000ffff0a7224 */ /* 0x000fd400078e00ff */
[----:B------:R-:W-:Y:S05]  /*f550*/  @!P0 BRA `(.L_x_304) ;  /* 0x0000000c00608947 */ /* 0x000fea0003800000 */
[----:B------:R-:W0:Y:S01]  /*f560*/  S2R R8, SR_CgaCtaId ;  /* 0x0000000000087919 */ /* 0x000e220000008800 */
[----:B------:R-:W-:Y:S01]  /*f570*/  ULDC UR4, c[0x0][0x28c] ;  /* 0x0000a30000047ab9 */ /* 0x000fe20000000800 */
[----:B------:R-:W-:Y:S01]  /*f580*/  ULDC UR6, c[0x0][0x658] ;  /* 0x0001960000067ab9 */ /* 0x000fe20000000800 */
[----:B------:R-:W-:Y:S01]  /*f590*/  UIADD3 UR10, UR4, 0x1f, URZ ;  /* 0x0000001f040a7890 */ /* 0x000fe2000fffe03f */
[----:B------:R-:W-:Y:S01]  /*f5a0*/  BSSY B0, `(.L_x_304) ;  /* 0x00000d3000007945 */ /* 0x000fe20003800000 */
[----:B------:R-:W-:Y:S01]  /*f5b0*/  UMOV UR7, 0xffffffff ;  /* 0xffffffff00077882 */ /* 0x000fe20000000000 */
[----:B------:R-:W-:Y:S01]  /*f5c0*/  ULDC UR5, c[0x0][0x600] ;  /* 0x0001800000057ab9 */ /* 0x000fe20000000800 */
[----:B------:R-:W-:Y:S01]  /*f5d0*/  UMOV UR9, 0x1 ;  /* 0x0000000100097882 */ /* 0x000fe20000000000 */
[----:B------:R-:W-:Y:S01]  /*f5e0*/  USHF.L.U32 UR7, UR7, UR6, URZ ;  /* 0x0000000607077299 */ /* 0x000fe2000800063f */
[----:B------:R-:W-:Y:S01]  /*f5f0*/  IMAD.MOV.U32 R12, RZ, RZ, 0x1 ;  /* 0x00000001ff0c7424 */ /* 0x000fe200078e00ff */
[----:B------:R-:W-:Y:S01]  /*f600*/  UIADD3 UR4, UR5, -0x1, URZ ;  /* 0xffffffff05047890 */ /* 0x000fe2000fffe03f */
[----:B------:R-:W-:Y:S01]  /*f610*/  IMAD.MOV.U32 R0, RZ, RZ, 0x1 ;  /* 0x00000001ff007424 */ /* 0x000fe200078e00ff */
[----:B------:R-:W-:Y:S01]  /*f620*/  USHF.R.S32.HI UR11, URZ, 0x1f, UR10 ;  /* 0x0000001f3f0b7899 */ /* 0x000fe2000801140a */
[----:B------:R-:W-:Y:S01]  /*f630*/  IMAD.MOV.U32 R10, RZ, RZ, RZ ;  /* 0x000000ffff0a7224 */ /* 0x000fe200078e00ff */
[----:B------:R-:W-:Y:S01]  /*f640*/  ULDC UR8, c[0x0][0xc] ;  /* 0x0000030000087ab9 */ /* 0x000fe20000000800 */
[----:B------:R-:W-:-:S02]  /*f650*/  USHF.L.U32 UR5, UR9, UR6, URZ ;  /* 0x0000000609057299 */ /* 0x000fc4000800063f */
[----:B------:R-:W-:Y:S01]  /*f660*/  ULEA.HI UR11, UR11, UR10, URZ, 0x5 ;  /* 0x0000000a0b0b7291 */ /* 0x000fe2000f8f283f */
[----:B------:R-:W-:Y:S01]  /*f670*/  ULDC UR9, c[0x0][0x10] ;  /* 0x0000040000097ab9 */ /* 0x000fe20000000800 */
[----:B------:R-:W-:Y:S02]  /*f680*/  ULOP3.LUT UR6, URZ, UR7, URZ, 0x33, !UPT ;  /* 0x000000073f067292 */ /* 0x000fe4000f8e333f */
[----:B------:R-:W-:Y:S01]  /*f690*/  UIMAD.WIDE.U32 UR8, UR8, UR9, URZ ;  /* 0x00000009080872a5 */ /* 0x000fe2000f8e003f */
[----:B------:R-:W-:Y:S01]  /*f6a0*/  ULDC UR7, c[0x0][0x14] ;  /* 0x0000050000077ab9 */ /* 0x000fe20000000800 */
[----:B------:R-:W-:Y:S02]  /*f6b0*/  USHF.R.S32.HI UR20, URZ, 0x5, UR11 ;  /* 0x000000053f147899 */ /* 0x000fe4000801140b */
[----:B------:R-:W-:Y:S02]  /*f6c0*/  UIMAD.WIDE.U32 UR22, UR8, UR7, URZ ;  /* 0x00000007081672a5 */ /* 0x000fe4000f8e003f */
[----:B------:R-:W-:-:S02]  /*f6d0*/  UIMAD UR18, UR9, UR7, URZ ;  /* 0x00000007091272a4 */ /* 0x000fc4000f8e023f */
[----:B------:R-:W-:Y:S01]  /*f6e0*/  ULOP3.LUT UR26, UR13, 0x2, URZ, 0xfc, !UPT ;  /* 0x000000020d1a7892 */ /* 0x000fe2000f8efc3f */
[C---:B0-----:R-:W-:Y:S01]  /*f6f0*/  IMAD.SHL.U32 R9, R8.reuse, 0x20, RZ ;  /* 0x0000002008097824 */ /* 0x041fe200078e00ff */
[----:B------:R-:W-:Y:S01]  /*f700*/  UIADD3 UR18, UR23, UR18, URZ ;  /* 0x0000001217127290 */ /* 0x000fe2000fffe03f */
[----:B------:R-:W-:Y:S01]  /*f710*/  IMAD.SHL.U32 R8, R8, 0x400, RZ ;  /* 0x0000040008087824 */ /* 0x000fe200078e00ff */
[----:B------:R-:W-:Y:S02]  /*f720*/  UIADD3 UR27, UR20, 0x1, URZ ;  /* 0x00000001141b7890 */ /* 0x000fe4000fffe03f */
[----:B------:R-:W-:Y:S01]  /*f730*/  LOP3.LUT R9, R9, 0x60, RZ, 0xc0, !PT ;  /* 0x0000006009097812 */ /* 0x000fe200078ec0ff */
[----:B------:R-:W-:Y:S01]  /*f740*/  ULDC.64 UR24, c[0x0][0x198] ;  /* 0x0000660000187ab9 */ /* 0x000fe20000000a00 */
[----:B------:R-:W-:-:S08]  /*f750*/  LOP3.LUT R8, R8, 0xc00, RZ, 0xc0, !PT ;  /* 0x00000c0008087812 */ /* 0x000fd000078ec0ff */
.L_x_315:
[----:B------:R-:W-:-:S03]  /*f760*/  UMOV UR7, 0xffffffff ;  /* 0xffffffff00077882 */ /* 0x000fc60000000000 */
[----:B------:R-:W-:Y:S05]  /*f770*/  BRA.DIV UR7, `(.L_x_305) ;  /* 0x0000001607cc7947 */ /* 0x000fea000b800000 */
[----:B------:R-:W-:-:S13]  /*f780*/  ELECT P0, URZ, PT ;  /* 0x00000000003f782f */ /* 0x000fda0003800000 */
.L_x_340:
[----:B------:R-:W0:Y:S01]  /*f790*/  LDC R2, c[0x0][0x28c] ;  /* 0x0000a300ff027b82 */ /* 0x000e220000000800 */
[----:B------:R-:W-:Y:S01]  /*f7a0*/  BSSY B1, `(.L_x_306) ;  /* 0x000003a000017945 */ /* 0x000fe20003800000 */
[----:B0-----:R-:W-:-:S13]  /*f7b0*/  ISETP.LT.OR P0, PT, R2, 0x1, !P0 ;  /* 0x000000010200780c */ /* 0x001fda0004701670 */
[----:B------:R-:W-:Y:S05]  /*f7c0*/  @P0 BRA `(.L_x_307) ;  /* 0x0000000000dc0947 */ /* 0x000fea0003800000 */
[----:B------:R-:W-:Y:S02]  /*f7d0*/  IMAD.SHL.U32 R7, R5, 0x100, RZ ;  /* 0x0000010005077824 */ /* 0x000fe400078e00ff */
[----:B------:R-:W-:Y:S02]  /*f7e0*/  IMAD R14, R14, 0x80, R9 ;  /* 0x000000800e0e7824 */ /* 0x000fe400078e0209 */
[----:B------:R-:W-:Y:S02]  /*f7f0*/  IMAD.MOV.U32 R13, RZ, RZ, RZ ;  /* 0x000000ffff0d7224 */ /* 0x000fe400078e00ff */
[----:B------:R-:W-:Y:S02]  /*f800*/  IMAD.U32 R15, RZ, RZ, UR27 ;  /* 0x0000001bff0f7e24 */ /* 0x000fe4000f8e00ff */
[----:B------:R-:W-:Y:S02]  /*f810*/  IMAD.MOV.U32 R2, RZ, RZ, R0 ;  /* 0x000000ffff027224 */ /* 0x000fe400078e0000 */
[----:B------:R-:W-:-:S07]  /*f820*/  IMAD.MOV.U32 R3, RZ, RZ, R10 ;  /* 0x000000ffff037224 */ /* 0x000fce00078e000a */
.L_x_310:
[----:B------:R-:W0:Y:S01]  /*f830*/  S2R R5, SR_CgaCtaId ;  /* 0x0000000000057919 */ /* 0x000e220000008800 */
[----:B------:R-:W-:Y:S01]  /*f840*/  MOV R4, 0x400 ;  /* 0x0000040000047802 */ /* 0x000fe20000000f00 */
[----:B------:R-:W1:Y:S03]  /*f850*/  S2R R17, SR_TID.X ;  /* 0x0000000000117919 */ /* 0x000e660000002100 */
[----:B0-----:R-:W-:Y:S02]  /*f860*/  LEA R16, R5, R4, 0x18 ;  /* 0x0000000405107211 */ /* 0x001fe400078ec0ff */
[----:B------:R-:W-:Y:S02]  /*f870*/  SHF.L.U32 R4, R2, 0x1f, RZ ;  /* 0x0000001f02047819 */ /* 0x000fe400000006ff */
[----:B-1----:R-:W-:Y:S01]  /*f880*/  LOP3.LUT P1, RZ, R17, 0x7f, RZ, 0xc0, !PT ;  /* 0x0000007f11ff7812 */ /* 0x002fe2000782c0ff */
[----:B------:R-:W-:-:S04]  /*f890*/  IMAD R11, R3, 0x8, R16 ;  /* 0x00000008030b7824 */ /* 0x000fc800078e0210 */
[----:B------:R-:W0:Y:S08]  /*f8a0*/  SYNCS.PHASECHK.TRANS64.TRYWAIT P0, [R11+URZ+0x90], R4 ;  /* 0x000090040b0075a7 */ /* 0x000e30000800017f */
[----:B------:R-:W1:Y:S01]  /*f8b0*/  @!P1 LDC R5, c[0x0][0x500] ;  /* 0x00014000ff059b82 */ /* 0x000e620000000800 */
[----:B0-----:R-:W-:Y:S05]  /*f8c0*/  @!P0 BRA `(.L_x_308) ;  /* 0x0000001400988947 */ /* 0x001fea0003800000 */
.L_x_341:
[----:B------:R-:W-:Y:S01]  /*f8d0*/  UPRMT UR7, UR26, 0x9910, URZ ;  /* 0x000099101a077896 */ /* 0x000fe2000800003f */
[----:B-1----:R1:W-:Y:S03]  /*f8e0*/  @!P1 SYNCS.ARRIVE.TRANS64 RZ, [R11+URZ], R5 ;  /* 0x000000050bff99a7 */ /* 0x0023e6000800003f */
[----:B------:R-:W-:-:S06]  /*f8f0*/  UISETP.NE.AND UP0, UPT, UR7, 0x2, UPT ;  /* 0x000000020700788c */ /* 0x000fcc000bf05270 */
[----:B------:R-:W-:-:S13]  /*f900*/  PLOP3.LUT P0, PT, PT, PT, UP0, 0x80, 0x0 ;  /* 0x000000000000781c */ /* 0x000fda0003f0f008 */
[----:B-1----:R-:W-:Y:S05]  /*f910*/  @P0 BRA `(.L_x_309) ;  /* 0x0000000000040947 */ /* 0x002fea0003800000 */
[----:B------:R-:W-:Y:S01]  /*f920*/  BPT.TRAP 0x1 ;  /* 0x000000040000795c */ /* 0x000fe20000300000 */
.L_x_309:
[C---:B0-----:R-:W-:Y:S01]  /*f930*/  IMAD R4, R3.reuse, 0x2000, R16 ;  /* 0x0000200003047824 */ /* 0x041fe200078e0210 */
[----:B------:R-:W-:Y:S01]  /*f940*/  R2UR UR19, R16 ;  /* 0x00000000101372ca */ /* 0x000fe200000e0000 */
[----:B------:R-:W-:Y:S01]  /*f950*/  IMAD R5, R3, 0x1000, R8 ;  /* 0x0000100003057824 */ /* 0x000fe200078e0208 */
[----:B------:R-:W-:Y:S01]  /*f960*/  R2UR UR9, R11 ;  /* 0x000000000b0972ca */ /* 0x000fe200000e0000 */
[----:B------:R-:W-:Y:S01]  /*f970*/  VIADD R15, R15, 0xffffffff ;  /* 0xffffffff0f0f7836 */ /* 0x000fe20000000000 */
[----:B------:R-:W-:Y:S01]  /*f980*/  R2UR UR7, R4 ;  /* 0x00000000040772ca */ /* 0x000fe200000e0000 */
[----:B------:R-:W-:Y:S01]  /*f990*/  UIADD3 UR14, UP0, UR24, 0xf0, URZ ;  /* 0x000000f0180e7890 */ /* 0x000fe2000ff1e03f */
[----:B------:R-:W-:Y:S01]  /*f9a0*/  R2UR UR8, R5 ;  /* 0x00000000050872ca */ /* 0x000fe200000e0000 */
[----:B------:R-:W-:Y:S01]  /*f9b0*/  UIADD3 UR28, UP1, UR24, 0x1f0, URZ ;  /* 0x000001f0181c7890 */ /* 0x000fe2000ff3e03f */
[----:B------:R-:W-:Y:S01]  /*f9c0*/  R2UR UR11, R7 ;  /* 0x00000000070b72ca */ /* 0x000fe200000e0000 */
[----:B------:R-:W-:Y:S01]  /*f9d0*/  UIADD3.X UR15, URZ, UR25, URZ, UP0, !UPT ;  /* 0x000000193f0f7290 */ /* 0x000fe200087fe43f */
[----:B------:R-:W-:Y:S01]  /*f9e0*/  R2UR UR10, R13 ;  /* 0x000000000d0a72ca */ /* 0x000fe200000e0000 */
[----:B------:R-:W-:Y:S01]  /*f9f0*/  VIADD R3, R3, 0x1 ;  /* 0x0000000103037836 */ /* 0x000fe20000000000 */
[----:B------:R-:W-:Y:S01]  /*fa00*/  R2UR UR12, R6 ;  /* 0x00000000060c72ca */ /* 0x000fe200000e0000 */
[----:B------:R-:W-:Y:S01]  /*fa10*/  UIADD3.X UR29, URZ, UR25, URZ, UP1, !UPT ;  /* 0x000000193f1d7290 */ /* 0x000fe20008ffe43f */
[----:B------:R-:W-:Y:S01]  /*fa20*/  R2UR UR21, R14 ;  /* 0x000000000e1572ca */ /* 0x000fe200000e0000 */
[----:B------:R-:W-:Y:S01]  /*fa30*/  UMOV UR16, 0x0 ;  /* 0x0000000000107882 */ /* 0x000fe20000000000 */
[----:B------:R-:W-:Y:S01]  /*fa40*/  ISETP.GT.AND P1, PT, R15, 0x1, PT ;  /* 0x000000010f00780c */ /* 0x000fe20003f24270 */
[----:B------:R-:W-:Y:S01]  /*fa50*/  UIADD3 UR7, UR7, 0x200, URZ ;  /* 0x0000020007077890 */ /* 0x000fe2000fffe03f */
[----:B------:R-:W-:Y:S01]  /*fa60*/  ISETP.NE.AND P0, PT, R3, 0x12, PT ;  /* 0x000000120300780c */ /* 0x000fe20003f05270 */
[----:B------:R-:W-:Y:S01]  /*fa70*/  UIADD3 UR19, UR19, 0x24200, UR8 ;  /* 0x0002420013137890 */ /* 0x000fe2000fffe008 */
[----:B------:R-:W-:Y:S01]  /*fa80*/  VIADD R13, R13, 0x20 ;  /* 0x000000200d0d7836 */ /* 0x000fe20000000000 */
[----:B------:R-:W-:Y:S01]  /*fa90*/  UMOV UR17, 0x10000000 ;  /* 0x1000000000117882 */ /* 0x000fe20000000000 */
[----:B------:R-:W-:Y:S01]  /*faa0*/  UMOV UR30, 0xf0000 ;  /* 0x000f0000001e7882 */ /* 0x000fe20000000000 */
[----:B------:R-:W-:Y:S01]  /*fab0*/  SEL R5, RZ, 0x1, P0 ;  /* 0x00000001ff057807 */ /* 0x000fe20000000000 */
[----:B------:R-:W-:Y:S01]  /*fac0*/  UMOV UR8, UR7 ;  /* 0x0000000700087c82 */ /* 0x000fe20008000000 */
[----:B------:R-:W-:Y:S01]  /*fad0*/  SEL R3, R3, RZ, P0 ;  /* 0x000000ff03037207 */ /* 0x000fe20000000000 */
[----:B------:R0:W-:Y:S01]  /*fae0*/  UTMALDG.3D [UR8], [UR14], desc[UR16] ;  /* 0x000010080e0075b4 */ /* 0x0001e20008011000 */
[----:B------:R-:W-:Y:S01]  /*faf0*/  LOP3.LUT R2, R2, R5, RZ, 0x3c, !PT ;  /* 0x0000000502027212 */ /* 0x000fe200078e3cff */
[----:B0-----:R-:W-:Y:S01]  /*fb00*/  UMOV UR11, UR21 ;  /* 0x00000015000b7c82 */ /* 0x001fe20008000000 */
[----:B------:R-:W-:-:S02]  /*fb10*/  UMOV UR8, UR19 ;  /* 0x0000001300087c82 */ /* 0x000fc40008000000 */
[----:B------:R0:W-:Y:S02]  /*fb20*/  UTMALDG.3D.MULTICAST [UR8], [UR28], UR30, desc[UR16] ;  /* 0x000010081c0073b4 */ /* 0x0001e4000801181e */
[----:B0-----:R-:W-:Y:S05]  /*fb30*/  @P1 BRA `(.L_x_310) ;  /* 0xfffffffc003c1947 */ /* 0x001fea000383ffff */
.L_x_307:
[----:B------:R-:W-:Y:S05]  /*fb40*/  BSYNC B1 ;  /* 0x0000000000017941 */ /* 0x000fea0003800000 */
.L_x_306:
[----:B------:R-:W2:Y:S01]  /*fb50*/  LDL.LU R17, [R1+0x80] ;  /* 0x0000800001117983 */ /* 0x000ea20000300800 */
[----:B------:R-:W-:Y:S01]  /*fb60*/  LOP3.LUT P1, RZ, R12, 0xff, RZ, 0xc0, !PT ;  /* 0x000000ff0cff7812 */ /* 0x000fe2000782c0ff */
[----:B------:R-:W-:Y:S01]  /*fb70*/  VIADD R10, R10, UR20 ;  /* 0x000000140a0a7c36 */ /* 0x000fe20008000000 */
[----:B------:R-:W-:Y:S01]  /*fb80*/  ULDC.64 UR8, c[0x0][0x650] ;  /* 0x0001940000087ab9 */ /* 0x000fe20000000a00 */
[----:B------:R-:W3:Y:S01]  /*fb90*/  LDL.LU R16, [R1+0x84] ;  /* 0x0000840001107983 */ /* 0x000ee20000300800 */
[----:B------:R-:W-:Y:S01]  /*fba0*/  IMAD.U32 R5, RZ, RZ, UR20 ;  /* 0x00000014ff057e24 */ /* 0x000fe2000f8e00ff */
[----:B------:R-:W-:Y:S01]  /*fbb0*/  UISETP.GE.U32.AND UP0, UPT, UR20, 0x12, UPT ;  /* 0x000000121400788c */ /* 0x000fe2000bf06070 */
[----:B------:R-:W-:Y:S01]  /*fbc0*/  ISETP.GT.U32.AND P0, PT, R10, 0x11, PT ;  /* 0x000000110a00780c */ /* 0x000fe20003f04070 */
[----:B------:R-:W-:Y:S01]  /*fbd0*/  BSSY B1, `(.L_x_311) ;  /* 0x000006d000017945 */ /* 0x000fe20003800000 */
[----:B------:R-:W-:Y:S01]  /*fbe0*/  IMAD.MOV.U32 R14, RZ, RZ, -0x1 ;  /* 0xffffffffff0e7424 */ /* 0x000fe200078e00ff */
[----:B------:R-:W-:Y:S01]  /*fbf0*/  PRMT R12, RZ, 0x7610, R12 ;  /* 0x00007610ff0c7816 */ /* 0x000fe2000000000c */
[----:B------:R-:W-:Y:S01]  /*fc00*/  IMAD.MOV.U32 R6, RZ, RZ, -0x1 ;  /* 0xffffffffff067424 */ /* 0x000fe200078e00ff */
[----:B------:R-:W-:-:S02]  /*fc10*/  ISETP.LT.U32.AND P0, PT, R5, 0x12, P0 ;  /* 0x000000120500780c */ /* 0x000fc40000701070 */
[----:B------:R-:W0:Y:S01]  /*fc20*/  @P1 S2R R3, SR_CgaCtaId ;  /* 0x0000000000031919 */ /* 0x000e220000008800 */
[----:B------:R-:W-:Y:S02]  /*fc30*/  @P1 MOV R2, 0x400 ;  /* 0x0000040000021802 */ /* 0x000fe40000000f00 */
[----:B------:R-:W-:Y:S02]  /*fc40*/  PLOP3.LUT P2, PT, PT, PT, UP0, 0x80, 0x0 ;  /* 0x000000000000781c */ /* 0x000fe40003f4f008 */
[----:B0-----:R-:W-:Y:S01]  /*fc50*/  @P1 LEA R4, R3, R2, 0x18 ;  /* 0x0000000203041211 */ /* 0x001fe200078ec0ff */
[----:B------:R-:W-:-:S03]  /*fc60*/  IMAD.WIDE.U32 R2, R10, 0x38e38e39, RZ ;  /* 0x38e38e390a027825 */ /* 0x000fc600078e00ff */
[----:B------:R0:W-:Y:S02]  /*fc70*/  @P1 SYNCS.ARRIVE.TRANS64.A1T0 RZ, [R4+URZ+0x138], RZ ;  /* 0x000138ff04ff19a7 */ /* 0x0001e4000810003f */
[----:B------:R-:W-:Y:S02]  /*fc80*/  SHF.R.U32.HI R5, RZ, 0x2, R3 ;  /* 0x00000002ff057819 */ /* 0x000fe40000011603 */
[----:B------:R-:W-:Y:S02]  /*fc90*/  SEL R3, RZ, 0x1, !P0 ;  /* 0x00000001ff037807 */ /* 0x000fe40004000000 */
[----:B------:R-:W-:Y:S01]  /*fca0*/  PRMT R2, RZ, 0x7610, R2 ;  /* 0x00007610ff027816 */ /* 0x000fe20000000002 */
[----:B------:R-:W-:Y:S01]  /*fcb0*/  IMAD R10, R5, -0x12, R10 ;  /* 0xffffffee050a7824 */ /* 0x000fe200078e020a */
[----:B------:R-:W-:-:S04]  /*fcc0*/  LOP3.LUT R0, R0, R3, RZ, 0x3c, !PT ;  /* 0x0000000300007212 */ /* 0x000fc800078e3cff */
[----:B------:R-:W-:Y:S01]  /*fcd0*/  @P2 LOP3.LUT R0, R0, 0x1, R5, 0x78, !PT ;  /* 0x0000000100002812 */ /* 0x000fe200078e7805 */
[----:B------:R-:W-:Y:S01]  /*fce0*/  IMAD.MOV.U32 R5, RZ, RZ, -0x1 ;  /* 0xffffffffff057424 */ /* 0x000fe200078e00ff */
[----:B---3--:R-:W-:-:S04]  /*fcf0*/  IADD3 R16, P1, R16, UR22, RZ ;  /* 0x0000001610107c10 */ /* 0x008fc8000ff3e0ff */
[----:B--2---:R-:W-:Y:S01]  /*fd00*/  IADD3.X R17, R17, UR18, RZ, P1, !PT ;  /* 0x0000001211117c10 */ /* 0x004fe20008ffe4ff */
[----:B------:R0:W-:Y:S01]  /*fd10*/  STL [R1+0x84], R16 ;  /* 0x0000841001007387 */ /* 0x0001e20000100800 */
[----:B------:R-:W-:-:S03]  /*fd20*/  ISETP.GE.U32.AND P0, PT, R16, UR8, PT ;  /* 0x0000000810007c0c */ /* 0x000fc6000bf06070 */
[----:B------:R0:W-:Y:S01]  /*fd30*/  STL [R1+0x80], R17 ;  /* 0x0000801101007387 */ /* 0x0001e20000100800 */
[----:B------:R-:W-:-:S13]  /*fd40*/  ISETP.GE.U32.AND.EX P0, PT, R17, UR9, PT, P0 ;  /* 0x0000000911007c0c */ /* 0x000fda000bf06100 */
[----:B0-----:R-:W-:Y:S05]  /*fd50*/  @P0 BRA `(.L_x_312) ;  /* 0x0000000400500947 */ /* 0x001fea0003800000 */
[----:B------:R-:W-:Y:S01]  /*fd60*/  ULDC.64 UR8, c[0x0][0x628] ;  /* 0x00018a0000087ab9 */ /* 0x000fe20000000a00 */
[----:B------:R-:W0:Y:S01]  /*fd70*/  S2R R13, SR_CTAID.X ;  /* 0x00000000000d7919 */ /* 0x000e220000002500 */
[----:B------:R-:W-:Y:S01]  /*fd80*/  ISETP.NE.U32.AND P0, PT, RZ, UR8, PT ;  /* 0x00000008ff007c0c */ /* 0x000fe2000bf05070 */
[----:B------:R-:W-:Y:S01]  /*fd90*/  ULDC UR10, c[0x0][0x630] ;  /* 0x00018c00000a7ab9 */ /* 0x000fe20000000800 */
[----:B------:R-:W-:Y:S01]  /*fda0*/  IMAD.MOV.U32 R2, RZ, RZ, R16 ;  /* 0x000000ffff027224 */ /* 0x000fe200078e0010 */
[----:B------:R-:W1:Y:S01]  /*fdb0*/  S2R R11, SR_CTAID.Y ;  /* 0x00000000000b7919 */ /* 0x000e620000002600 */
[----:B------:R-:W-:Y:S01]  /*fdc0*/  ISETP.NE.AND.EX P0, PT, RZ, UR9, PT, P0 ;  /* 0x00000009ff007c0c */ /* 0x000fe2000bf05300 */
[----:B------:R-:W-:-:S12]  /*fdd0*/  IMAD.MOV.U32 R3, RZ, RZ, R17 ;  /* 0x000000ffff037224 */ /* 0x000fd800078e0011 */
[----:B------:R-:W-:Y:S05]  /*fde0*/  @!P0 BRA `(.L_x_313) ;  /* 0x0000000000288947 */ /* 0x000fea0003800000 */
[----:B------:R-:W-:Y:S02]  /*fdf0*/  ULDC UR7, c[0x0][0x634] ;  /* 0x00018d0000077ab9 */ /* 0x000fe40000000800 */
[----:B------:R-:W-:-:S05]  /*fe00*/  IADD3 R7, P0, R16, UR7, RZ ;  /* 0x0000000710077c10 */ /* 0x000fca000ff1e0ff */
[----:B------:R-:W-:-:S04]  /*fe10*/  IMAD.X R15, RZ, RZ, R17, P0 ;  /* 0x000000ffff0f7224 */ /* 0x000fc800000e0611 */
[----:B------:R-:W-:-:S04]  /*fe20*/  IMAD.WIDE.U32 R4, R15, UR8, RZ ;  /* 0x000000080f047c25 */ /* 0x000fc8000f8e00ff */
[----:B------:R-:W-:-:S04]  /*fe30*/  IMAD.WIDE.U32 R4, P0, R7, UR9, R4 ;  /* 0x0000000907047c25 */ /* 0x000fc8000f800004 */
[----:B------:R-:W-:-:S04]  /*fe40*/  IMAD.WIDE.U32 R6, R7, UR8, RZ ;  /* 0x0000000807067c25 */ /* 0x000fc8000f8e00ff */
[----:B------:R-:W-:Y:S01]  /*fe50*/  IMAD.X R3, RZ, RZ, RZ, P0 ;  /* 0x000000ffff037224 */ /* 0x000fe200000e06ff */
[----:B------:R-:W-:Y:S01]  /*fe60*/  IADD3 RZ, P0, R7, R4, RZ ;  /* 0x0000000407ff7210 */ /* 0x000fe20007f1e0ff */
[----:B------:R-:W-:-:S04]  /*fe70*/  IMAD.MOV.U32 R2, RZ, RZ, R5 ;  /* 0x000000ffff027224 */ /* 0x000fc800078e0005 */
[----:B------:R-:W-:-:S08]  /*fe80*/  IMAD.WIDE.U32.X R2, R15, UR9, R2, P0 ;  /* 0x000000090f027c25 */ /* 0x000fd000080e0402 */
.L_x_313:
[--C-:B------:R-:W-:Y:S01]  /*fe90*/  SHF.R.U64 R6, R2, UR10, R3.reuse ;  /* 0x0000000a02067c19 */ /* 0x100fe20008001203 */
[----:B------:R-:W-:Y:S01]  /*fea0*/  ULDC.64 UR8, c[0x0][0x620] ;  /* 0x0001880000087ab9 */ /* 0x000fe20000000a00 */
[----:B------:R-:W-:Y:S01]  /*feb0*/  SHF.R.U32.HI R2, RZ, UR10, R3 ;  /* 0x0000000aff027c19 */ /* 0x000fe20008011603 */
[----:B------:R-:W-:Y:S01]  /*fec0*/  IMAD.MOV.U32 R3, RZ, RZ, R17 ;  /* 0x000000ffff037224 */ /* 0x000fe200078e0011 */
[----:B------:R-:W-:Y:S01]  /*fed0*/  IADD3 R5, P0, RZ, -R6, RZ ;  /* 0x80000006ff057210 */ /* 0x000fe20007f1e0ff */
[----:B------:R-:W-:Y:S01]  /*fee0*/  ULDC UR7, c[0x0][0x150] ;  /* 0x0000540000077ab9 */ /* 0x000fe20000000800 */
[----:B0-----:R-:W-:Y:S01]  /*fef0*/  I2FP.F32.U32 R7, R13 ;  /* 0x0000000d00077245 */ /* 0x001fe20000201000 */
[----:B------:R-:W0:Y:S01]  /*ff00*/  LDC R18, c[0x0][0x144] ;  /* 0x00005100ff127b82 */ /* 0x000e220000000800 */
[----:B------:R-:W-:Y:S01]  /*ff10*/  ULDC.64 UR10, c[0x0][0x640] ;  /* 0x00019000000a7ab9 */ /* 0x000fe20000000a00 */
[----:B------:R-:W-:Y:S01]  /*ff20*/  IMAD.X R2, RZ, RZ, ~R2, P0 ;  /* 0x000000ffff027224 */ /* 0x000fe200000e0e02 */
[----:B------:R-:W-:-:S03]  /*ff30*/  ISETP.NE.U32.AND P0, PT, RZ, UR10, PT ;  /* 0x0000000aff007c0c */ /* 0x000fc6000bf05070 */
[----:B------:R-:W-:Y:S01]  /*ff40*/  IMAD R4, R2, UR8, RZ ;  /* 0x0000000802047c24 */ /* 0x000fe2000f8e02ff */
[----:B------:R-:W-:Y:S01]  /*ff50*/  ISETP.NE.AND.EX P0, PT, RZ, UR11, PT, P0 ;  /* 0x0000000bff007c0c */ /* 0x000fe2000bf05300 */
[----:B------:R-:W-:Y:S02]  /*ff60*/  IMAD.MOV.U32 R2, RZ, RZ, R16 ;  /* 0x000000ffff027224 */ /* 0x000fe400078e0010 */
[----:B------:R-:W2:Y:S02]  /*ff70*/  LDC R16, c[0x0][0x148] ;  /* 0x00005200ff107b82 */ /* 0x000ea40000000800 */
[----:B------:R-:W-:Y:S01]  /*ff80*/  IMAD.WIDE.U32 R2, R5, UR8, R2 ;  /* 0x0000000805027c25 */ /* 0x000fe2000f8e0002 */
[----:B------:R-:W-:-:S03]  /*ff90*/  ULDC UR8, c[0x0][0x154] ;  /* 0x0000550000087ab9 */ /* 0x000fc60000000800 */
[----:B------:R-:W-:Y:S02]  /*ffa0*/  IMAD R5, R5, UR9, R4 ;  /* 0x0000000905057c24 */ /* 0x000fe4000f8e0204 */
[----:B------:R-:W-:Y:S01]  /*ffb0*/  FMUL R4, R7, UR7 ;  /* 0x0000000707047c20 */ /* 0x000fe20008400000 */
[----:B------:R-:W-:Y:S01]  /*ffc0*/  ULDC UR7, c[0x0][0x618] ;  /* 0x0001860000077ab9 */ /* 0x000fe20000000800 */
[----:B------:R-:W-:Y:S01]  /*ffd0*/  ULDC UR9, c[0x0][0x608] ;  /* 0x0001820000097ab9 */ /* 0x000fe20000000800 */
[----:B------:R-:W-:-:S03]  /*ffe0*/  IMAD.IADD R3, R3, 0x1, R5 ;  /* 0x0000000103037824 */ /* 0x000fc600078e0205 */
[----:B------:R-:W3:Y:S02]  /*fff0*/  F2I.U32.TRUNC.NTZ R4, R4 ;  /* 0x0000000400047305 */ /* 0x000ee4000020f000 */
[----:B------:R-:W-:Y:S02]  /*10000*/  SHF.R.U64 R7, R2, UR7, R3 ;  /* 0x0000000702077c19 */ /* 0x000fe40008001203 */
[----:B-1----:R-:W-:-:S05]  /*10010*/  I2FP.F32.U32 R2, R11 ;  /* 0x0000000b00027245 */ /* 0x002fca0000201000 */
[----:B------:R-:W-:Y:S01]  /*10020*/  FMUL R5, R2, UR8 ;  /* 0x0000000802057c20 */ /* 0x000fe20008400000 */
[----:B------:R-:W-:Y:S01]  /*10030*/  SHF.R.U32.HI R2, RZ, UR7, R3 ;  /* 0x00000007ff027c19 */ /* 0x000fe20008011603 */
[----:B------:R-:W-:Y:S02]  /*10040*/  ULDC UR7, c[0x0][0x658] ;  /* 0x0001960000077ab9 */ /* 0x000fe40000000800 */
[----:B------:R1:W4:Y:S01]  /*10050*/  F2I.U32.TRUNC.NTZ R19, R5 ;  /* 0x0000000500137305 */ /* 0x000322000020f000 */
[----:B------:R-:W-:Y:S01]  /*10060*/  SHF.R.U64 R15, R7, UR9, R2 ;  /* 0x00000009070f7c19 */ /* 0x000fe20008001202 */
[----:B---3--:R-:W-:Y:S01]  /*10070*/  IMAD.MOV R4, RZ, RZ, -R4 ;  /* 0x000000ffff047224 */ /* 0x008fe200078e0a04 */
[----:B------:R-:W-:-:S03]  /*10080*/  SHF.R.U32.HI R2, RZ, UR9, R2 ;  /* 0x00000009ff027c19 */ /* 0x000fc60008011602 */
[----:B0-----:R-:W-:Y:S01]  /*10090*/  IMAD R13, R18, R4, R13 ;  /* 0x00000004120d7224 */ /* 0x001fe200078e020d */
[--C-:B------:R-:W-:Y:S02]  /*100a0*/  SHF.R.U64 R14, R15, UR7, R2.reuse ;  /* 0x000000070f0e7c19 */ /* 0x100fe40008001202 */
[----:B------:R-:W-:-:S03]  /*100b0*/  SHF.R.U32.HI R17, RZ, UR7, R2 ;  /* 0x00000007ff117c19 */ /* 0x000fc60008011602 */
[----:B------:R-:W-:Y:S02]  /*100c0*/  IMAD.MOV.U32 R2, RZ, RZ, R14 ;  /* 0x000000ffff027224 */ /* 0x000fe400078e000e */
[----:B------:R-:W-:Y:S01]  /*100d0*/  IMAD.MOV.U32 R3, RZ, RZ, R17 ;  /* 0x000000ffff037224 */ /* 0x000fe200078e0011 */
[----:B-1--4-:R-:W-:Y:S06]  /*100e0*/  @!P0 BRA `(.L_x_314) ;  /* 0x0000000000288947 */ /* 0x012fec0003800000 */
[----:B------:R-:W-:Y:S02]  /*100f0*/  ULDC UR7, c[0x0][0x64c] ;  /* 0x0001930000077ab9 */ /* 0x000fe40000000800 */
[----:B------:R-:W-:-:S05]  /*10100*/  IADD3 R3, P0, R14, UR7, RZ ;  /* 0x000000070e037c10 */ /* 0x000fca000ff1e0ff */
[----:B------:R-:W-:-:S04]  /*10110*/  IMAD.X R17, RZ, RZ, R17, P0 ;  /* 0x000000ffff117224 */ /* 0x000fc800000e0611 */
[----:B------:R-:W-:-:S04]  /*10120*/  IMAD.WIDE.U32 R4, R17, UR10, RZ ;  /* 0x0000000a11047c25 */ /* 0x000fc8000f8e00ff */
[----:B------:R-:W-:-:S04]  /*10130*/  IMAD.WIDE.U32 R4, P0, R3, UR11, R4 ;  /* 0x0000000b03047c25 */ /* 0x000fc8000f800004 */
[----:B------:R-:W-:-:S04]  /*10140*/  IMAD.WIDE.U32 R2, R3, UR10, RZ ;  /* 0x0000000a03027c25 */ /* 0x000fc8000f8e00ff */
[----:B------:R-:W-:Y:S01]  /*10150*/  IMAD.MOV.U32 R2, RZ, RZ, R5 ;  /* 0x000000ffff027224 */ /* 0x000fe200078e0005 */
[----:B------:R-:W-:Y:S01]  /*10160*/  IADD3 RZ, P1, R3, R4, RZ ;  /* 0x0000000403ff7210 */ /* 0x000fe20007f3e0ff */
[----:B------:R-:W-:-:S04]  /*10170*/  IMAD.X R3, RZ, RZ, RZ, P0 ;  /* 0x000000ffff037224 */ /* 0x000fc800000e06ff */
[----:B------:R-:W-:-:S08]  /*10180*/  IMAD.WIDE.U32.X R2, R17, UR11, R2, P1 ;  /* 0x0000000b11027c25 */ /* 0x000fd000088e0402 */
.L_x_314:
[----:B------:R-:W-:Y:S01]  /*10190*/  ULDC UR7, c[0x0][0x648] ;  /* 0x0001920000077ab9 */ /* 0x000fe20000000800 */
[----:B------:R-:W-:Y:S01]  /*101a0*/  LOP3.LUT R15, R15, UR6, RZ, 0xc0, !PT ;  /* 0x000000060f0f7c12 */ /* 0x000fe2000f8ec0ff */
[----:B------:R-:W-:Y:S01]  /*101b0*/  IMAD.MOV R19, RZ, RZ, -R19 ;  /* 0x000000ffff137224 */ /* 0x000fe200078e0a13 */
[----:B------:R-:W-:Y:S01]  /*101c0*/  SHF.R.U64 R2, R2, UR7, R3 ;  /* 0x0000000702027c19 */ /* 0x000fe20008001203 */
[----:B------:R-:W-:Y:S01]  /*101d0*/  ULDC UR7, c[0x0][0x638] ;  /* 0x00018e0000077ab9 */ /* 0x000fe20000000800 */
[----:B------:R-:W-:Y:S01]  /*101e0*/  LOP3.LUT R7, R7, UR4, RZ, 0xc0, !PT ;  /* 0x0000000407077c12 */ /* 0x000fe2000f8ec0ff */
[----:B--2---:R-:W-:Y:S01]  /*101f0*/  @P4 IMAD R13, R16, R19, R11 ;  /* 0x00000013100d4224 */ /* 0x004fe200078e020b */
[----:B------:R-:W-:Y:S01]  /*10200*/  ULDC UR8, c[0x0][0x610] ;  /* 0x0001840000087ab9 */ /* 0x000fe20000000800 */
[----:B------:R-:W-:Y:S02]  /*10210*/  IMAD.MOV R3, RZ, RZ, -R2 ;  /* 0x000000ffff037224 */ /* 0x000fe400078e0a02 */
[----:B------:R-:W-:-:S02]  /*10220*/  IMAD R2, R2, UR5, R15 ;  /* 0x0000000502027c24 */ /* 0x000fc4000f8e020f */
[----:B------:R-:W-:Y:S01]  /*10230*/  IMAD R14, R3, UR7, R14 ;  /* 0x00000007030e7c24 */ /* 0x000fe2000f8e020e */
[----:B------:R-:W-:Y:S01]  /*10240*/  ULDC UR7, c[0x0][0x600] ;  /* 0x0001800000077ab9 */ /* 0x000fe20000000800 */
[----:B------:R-:W-:Y:S02]  /*10250*/  IMAD R13, R2, UR8, R13 ;  /* 0x00000008020d7c24 */ /* 0x000fe4000f8e020d */
[----:B------:R-:W-:Y:S02]  /*10260*/  IMAD R4, R14, UR7, R7 ;  /* 0x000000070e047c24 */ /* 0x000fe4000f8e0207 */
[----:B------:R-:W-:-:S03]  /*10270*/  IMAD.MOV.U32 R2, RZ, RZ, 0x1 ;  /* 0x00000001ff027424 */ /* 0x000fc600078e00ff */
[----:B------:R-:W-:Y:S02]  /*10280*/  SEL R14, R4, R13, !P4 ;  /* 0x0000000d040e7207 */ /* 0x000fe40006000000 */
[----:B------:R-:W-:-:S07]  /*10290*/  SEL R5, R13, R4, !P4 ;  /* 0x000000040d057207 */ /* 0x000fce0006000000 */
.L_x_312:
[----:B------:R-:W-:Y:S05]  /*102a0*/  BSYNC B1 ;  /* 0x0000000000017941 */ /* 0x000fea0003800000 */
.L_x_311:
[----:B------:R-:W-:-:S13]  /*102b0*/  LOP3.LUT P0, RZ, R2, 0xff, RZ, 0xc0, !PT ;  /* 0x000000ff02ff7812 */ /* 0x000fda000780c0ff */
[----:B------:R-:W-:Y:S05]  /*102c0*/  @P0 BRA `(.L_x_315) ;  /* 0xfffffff400240947 */ /* 0x000fea000383ffff */
[----:B------:R-:W-:Y:S05]  /*102d0*/  BSYNC B0 ;  /* 0x0000000000007941 */ /* 0x000fea0003800000 */
.L_x_304:
[----:B------:R-:W-:-:S03]  /*102e0*/  UMOV UR7, 0xffffffff ;  /* 0xffffffff00077882 */ /* 0x000fc60000000000 */
[----:B------:R-:W-:Y:S05]  /*102f0*/  BRA.DIV UR7, `(.L_x_316) ;  /* 0x0000000e07207947 */ /* 0x000fea000b800000 */
[----:B------:R-:W-:-:S13]  /*10300*/  ELECT P0, URZ, PT ;  /* 0x00000000003f782f */ /* 0x000fda0003800000 */
.L_x_344:
[----:B------:R-:W-:Y:S04]  /*10310*/  BSSY B0, `(.L_x_317) ;  /* 0x00000aa000007945 */ /* 0x000fe80003800000 */
[----:B------:R-:W-:Y:S05]  /*10320*/  @!P0 BRA `(.L_x_318) ;  /* 0x0000000800a08947 */ /* 0x000fea0003800000 */
[----:B------:R-:W-:-:S04]  /*10330*/  ULOP3.LUT UR7, UR13, 0x2, URZ, 0xfc, !UPT ;  /* 0x000000020d077892 */ /* 0x000fc8000f8efc3f */
[----:B------:R-:W-:-:S06]  /*10340*/  UISETP.NE.AND UP0, UPT, UR7, 0x3, UPT ;  /* 0x000000030700788c */ /* 0x000fcc000bf05270 */
[----:B------:R-:W-:-:S13]  /*10350*/  PLOP3.LUT P0, PT, PT, PT, UP0, 0x80, 0x0 ;  /* 0x000000000000781c */ /* 0x000fda0003f0f008 */
[----:B------:R-:W-:Y:S05]  /*10360*/  @!P0 BRA `(.L_x_319) ;  /* 0x0000000000048947 */ /* 0x000fea0003800000 */
[----:B------:R-:W-:Y:S01]  /*10370*/  BPT.TRAP 0x1 ;  /* 0x000000040000795c */ /* 0x000fe20000300000 */
.L_x_319:
[----:B------:R-:W0:Y:S01]  /*10380*/  S2R R3, SR_CgaCtaId ;  /* 0x0000000000037919 */ /* 0x000e220000008800 */
[----:B------:R-:W-:-:S04]  /*10390*/  MOV R2, 0x400 ;  /* 0x0000040000027802 */ /* 0x000fc80000000f00 */
[----:B0-----:R-:W-:Y:S02]  /*103a0*/  LEA R3, R3, R2, 0x18 ;  /* 0x0000000203037211 */ /* 0x001fe400078ec0ff */
[----:B------:R-:W-:-:S03]  /*103b0*/  SHF.L.U32 R2, R0, 0x1f, RZ ;  /* 0x0000001f00027819 */ /* 0x000fc600000006ff */
[----:B------:R-:W-:-:S04]  /*103c0*/  VIADD R3, R3, 0x90 ;  /* 0x0000009003037836 */ /* 0x000fc80000000000 */
[C---:B------:R-:W-:Y:S02]  /*103d0*/  IMAD R7, R10.reuse, 0x8, R3 ;  /* 0x000000080a077824 */ /* 0x040fe400078e0203 */
[----:B------:R-:W-:Y:S02]  /*103e0*/  VIADD R10, R10, 0x1 ;  /* 0x000000010a0a7836 */ /* 0x000fe40000000000 */
[----:B------:R-:W0:Y:S03]  /*103f0*/  SYNCS.PHASECHK.TRANS64.TRYWAIT P0, [R7+URZ], R2 ;  /* 0x00000002070075a7 */ /* 0x000e26000800017f */
[----:B------:R-:W-:-:S04]  /*10400*/  ISETP.NE.AND P1, PT, R10, 0x12, PT ;  /* 0x000000120a00780c */ /* 0x000fc80003f25270 */
[----:B------:R-:W-:Y:S02]  /*10410*/  SEL R5, RZ, 0x1, P1 ;  /* 0x00000001ff057807 */ /* 0x000fe40000800000 */
[----:B------:R-:W-:Y:S02]  /*10420*/  SEL R10, R10, RZ, P1 ;  /* 0x000000ff0a0a7207 */ /* 0x000fe40000800000 */
[----:B------:R-:W-:-:S03]  /*10430*/  LOP3.LUT R5, R0, R5, RZ, 0x3c, !PT ;  /* 0x0000000500057212 */ /* 0x000fc600078e3cff */
[----:B------:R-:W-:Y:S01]  /*10440*/  IMAD R9, R10, 0x8, R3 ;  /* 0x000000080a097824 */ /* 0x000fe200078e0203 */
[----:B------:R-:W-:Y:S01]  /*10450*/  SHF.L.U32 R4, R5, 0x1f, RZ ;  /* 0x0000001f05047819 */ /* 0x000fe200000006ff */
[----:B0-----:R-:W-:Y:S06]  /*10460*/  @!P0 BRA `(.L_x_320) ;  /* 0x0000000800e48947 */ /* 0x001fec0003800000 */
.L_x_345:
[----:B------:R-:W1:Y:S01]  /*10470*/  SYNCS.PHASECHK.TRANS64.TRYWAIT P0, [R9+URZ], R4 ;  /* 0x00000004090075a7 */ /* 0x000e62000800017f */
[----:B------:R-:W-:-:S05]  /*10480*/  VIADD R0, R10, 0x1 ;  /* 0x000000010a007836 */ /* 0x000fca0000000000 */
[----:B------:R-:W-:-:S04]  /*10490*/  ISETP.NE.AND P1, PT, R0, 0x12, PT ;  /* 0x000000120000780c */ /* 0x000fc80003f25270 */
[----:B0-----:R-:W-:Y:S02]  /*104a0*/  SEL R2, RZ, 0x1, P1 ;  /* 0x00000001ff027807 */ /* 0x001fe40000800000 */
[----:B------:R-:W-:Y:S02]  /*104b0*/  SEL R0, R0, RZ, P1 ;  /* 0x000000ff00007207 */ /* 0x000fe40000800000 */
[----:B------:R-:W-:-:S03]  /*104c0*/  LOP3.LUT R7, R5, R2, RZ, 0x3c, !PT ;  /* 0x0000000205077212 */ /* 0x000fc600078e3cff */
[----:B------:R-:W-:Y:S01]  /*104d0*/  IMAD R6, R0, 0x8, R3 ;  /* 0x0000000800067824 */ /* 0x000fe200078e0203 */
[----:B------:R-:W-:Y:S01]  /*104e0*/  SHF.L.U32 R5, R7, 0x1f, RZ ;  /* 0x0000001f07057819 */ /* 0x000fe200000006ff */
[----:B-1----:R-:W-:Y:S06]  /*104f0*/  @!P0 BRA `(.L_x_321) ;  /* 0x0000000800d48947 */ /* 0x002fec0003800000 */
.L_x_346:
[----:B------:R-:W1:Y:S01]  /*10500*/  SYNCS.PHASECHK.TRANS64.TRYWAIT P0, [R6+URZ], R5 ;  /* 0x00000005060075a7 */ /* 0x000e62000800017f */
[----:B------:R-:W-:-:S05]  /*10510*/  VIADD R0, R0, 0x1 ;  /* 0x0000000100007836 */ /* 0x000fca0000000000 */
[----:B------:R-:W-:-:S04]  /*10520*/  ISETP.NE.AND P1, PT, R0, 0x12, PT ;  /* 0x000000120000780c */ /* 0x000fc80003f25270 */
[----:B------:R-:W-:Y:S02]  /*10530*/  SEL R2, RZ, 0x1, P1 ;  /* 0x00000001ff027807 */ /* 0x000fe40000800000 */
[----:B------:R-:W-:Y:S02]  /*10540*/  SEL R0, R0, RZ, P1 ;  /* 0x000000ff00007207 */ /* 0x000fe40000800000 */
[----:B------:R-:W-:-:S03]  /*10550*/  LOP3.LUT R7, R7, R2, RZ, 0x3c, !PT ;  /* 0x0000000207077212 */ /* 0x000fc600078e3cff */
[----:B0-----:R-:W-:Y:S01]  /*10560*/  IMAD R9, R0, 0x8, R3 ;  /* 0x0000000800097824 */ /* 0x001fe200078e0203 */
[----:B------:R-:W-:Y:S01]  /*10570*/  SHF.L.U32 R4, R7, 0x1f, RZ ;  /* 0x0000001f07047819 */ /* 0x000fe200000006ff */
[----:B-1----:R-:W-:Y:S06]  /*10580*/  @!P0 BRA `(.L_x_322) ;  /* 0x0000000800c48947 */ /* 0x002fec0003800000 */
.L_x_347:
        /* <DEDUP_REMOVED lines=9> */
.L_x_348:
        /* <DEDUP_REMOVED lines=9> */
.L_x_349:
        /* <DEDUP_REMOVED lines=9> */
.L_x_350:
        /* <DEDUP_REMOVED lines=9> */
.L_x_351:
        /* <DEDUP_REMOVED lines=9> */
.L_x_352:
        /* <DEDUP_REMOVED lines=9> */
.L_x_353:
        /* <DEDUP_REMOVED lines=9> */
.L_x_354:
        /* <DEDUP_REMOVED lines=9> */
.L_x_355:
        /* <DEDUP_REMOVED lines=9> */
.L_x_356:
        /* <DEDUP_REMOVED lines=9> */
.L_x_357:
        /* <DEDUP_REMOVED lines=9> */
.L_x_358:
        /* <DEDUP_REMOVED lines=9> */
.L_x_359:
        /* <DEDUP_REMOVED lines=9> */
.L_x_360:
[----:B------:R-:W1:Y:S01]  /*10ce0*/  SYNCS.PHASECHK.TRANS64.TRYWAIT P0, [R6+URZ], R5 ;  /* 0x00000005060075a7 */ /* 0x000e62000800017f */
[----:B------:R-:W-:-:S05]  /*10cf0*/  VIADD R0, R0, 0x1 ;  /* 0x0000000100007836 */ /* 0x000fca0000000000 */
[----:B------:R-:W-:-:S04]  /*10d00*/  ISETP.NE.AND P1, PT, R0, 0x12, PT ;  /* 0x000000120000780c */ /* 0x000fc80003f25270 */
[----:B------:R-:W-:Y:S02]  /*10d10*/  SEL R2, RZ, 0x1, P1 ;  /* 0x00000001ff027807 */ /* 0x000fe40000800000 */
[----:B------:R-:W-:Y:S02]  /*10d20*/  SEL R0, R0, RZ, P1 ;  /* 0x000000ff00007207 */ /* 0x000fe40000800000 */
[----:B------:R-:W-:Y:S01]  /*10d30*/  LOP3.LUT R2, R7, R2, RZ, 0x3c, !PT ;  /* 0x0000000207027212 */ /* 0x000fe200078e3cff */
[----:B-1----:R-:W-:Y:S06]  /*10d40*/  @!P0 BRA `(.L_x_336) ;  /* 0x0000000400ec8947 */ /* 0x002fec0003800000 */
.L_x_361:
[----:B------:R-:W-:Y:S01]  /*10d50*/  IMAD R3, R0, 0x8, R3 ;  /* 0x0000000800037824 */ /* 0x000fe200078e0203 */
[----:B------:R-:W-:-:S07]  /*10d60*/  SHF.L.U32 R0, R2, 0x1f, RZ ;  /* 0x0000001f02007819 */ /* 0x000fce00000006ff */
.L_x_337:
[----:B--2---:R2:W3:Y:S02]  /*10d70*/  SYNCS.PHASECHK.TRANS64.TRYWAIT P0, [R3+URZ], R0 ;  /* 0x00000000030075a7 */ /* 0x0044e4000800017f */
[----:B---3--:R-:W-:Y:S05]  /*10d80*/  @!P0 NANOSLEEP.SYNCS 0x989680 ;  /* 0x009896800000895d */ /* 0x008fea0003900000 */
[----:B------:R-:W3:Y:S02]  /*10d90*/  @!P0 SYNCS.PHASECHK.TRANS64 P0, [R3+URZ], R0 ;  /* 0x00000000030085a7 */ /* 0x000ee4000800007f */
[----:B---3--:R-:W-:Y:S05]  /*10da0*/  @!P0 BRA `(.L_x_337) ;  /* 0xfffffffc00f08947 */ /* 0x008fea000383ffff */
.L_x_318:
[----:B------:R-:W-:Y:S05]  /*10db0*/  BSYNC B0 ;  /* 0x0000000000007941 */ /* 0x000fea0003800000 */
.L_x_317:
[----:B------:R-:W-:Y:S05]  /*10dc0*/  EXIT ;  /* 0x000000000000794d */ /* 0x000fea0003800000 */
.L_x_22:
[----:B-1----:R-:W-:-:S04]  /*10dd0*/  IMAD.U32 R3, RZ, RZ, UR7 ;  /* 0x00000007ff037e24 */ /* 0x002fc8000f8e00ff */
[----:B------:R1:W3:Y:S03]  /*10de0*/  SYNCS.PHASECHK.TRANS64.TRYWAIT P0, [R3+URZ], R0 ;  /* 0x00000000030075a7 */ /* 0x0002e6000800017f */
[----:B---3--:R-:W-:Y:S05]  /*10df0*/  @!P0 NANOSLEEP.SYNCS 0x989680 ;  /* 0x009896800000895d */ /* 0x008fea0003900000 */
[----:B------:R-:W3:Y:S02]  /*10e00*/  @!P0 SYNCS.PHASECHK.TRANS64 P0, [R3+URZ], R0 ;  /* 0x00000000030085a7 */ /* 0x000ee4000800007f */
[----:B---3--:R-:W-:Y:S05]  /*10e10*/  @!P0 BRA `(.L_x_22) ;  /* 0xfffffffc00ec8947 */ /* 0x008fea000383ffff */
[----:B------:R-:W-:Y:S05]  /*10e20*/  BRA `(.L_x_21) ;  /* 0xffffff10008c7947 */ /* 0x000fea000383ffff */
.L_x_28:
[----:B-----5:R1:W-:Y:S02]  /*10e30*/  STL [R1+0x90], R0 ;  /* 0x0000900001007387 */ /* 0x0203e40000100800 */
[----:B-1----:R-:W-:-:S04]  /*10e40*/  IMAD.U32 R0, RZ, RZ, UR9 ;  /* 0x00000009ff007e24 */ /* 0x002fc8000f8e00ff */
[----:B------:R1:W4:Y:S03]  /*10e50*/  SYNCS.PHASECHK.TRANS64.TRYWAIT P0, [R0+URZ], R229 ;  /* 0x000000e5000075a7 */ /* 0x000326000800017f */
[----:B----4-:R-:W-:Y:S05]  /*10e60*/  @!P0 NANOSLEEP.SYNCS 0x989680 ;  /* 0x009896800000895d */ /* 0x010fea0003900000 */
[----:B------:R1:W4:Y:S02]  /*10e70*/  @!P0 SYNCS.PHASECHK.TRANS64 P0, [R0+URZ], R229 ;  /* 0x000000e5000085a7 */ /* 0x000324000800007f */
[----:B-1----:R1:W5:Y:S02]  /*10e80*/  LDL.LU R0, [R1+0x90] ;  /* 0x0000900001007983 */ /* 0x0023640000300800 */
[----:B-1--4-:R-:W-:Y:S05]  /*10e90*/  @!P0 BRA `(.L_x_28) ;  /* 0xfffffffc00e48947 */ /* 0x012fea000383ffff */
[----:B------:R-:W-:Y:S05]  /*10ea0*/  BRA `(.L_x_27) ;  /* 0xffffff2000f07947 */ /* 0x000fea000383ffff */
.L_x_305:
[----:B------:R-:W-:Y:S01]  /*10eb0*/  BSSY B1, `(.L_x_338) ;  /* 0x0000006000017945 */ /* 0x000fe20003800000 */
[----:B------:R-:W-:-:S07]  /*10ec0*/  IMAD.MOV.U32 R2, RZ, RZ, -0x1 ;  /* 0xffffffffff027424 */ /* 0x000fce00078e00ff */
[----:B------:R-:W-:Y:S05]  /*10ed0*/  WARPSYNC.COLLECTIVE R2, `(.L_x_339) ;  /* 0x00000000020c7348 */ /* 0x000fea0003c00000 */
[----:B------:R-:W-:Y:S02]  /*10ee0*/  ELECT P0, UR62, PT ;  /* 0x00000000003e782f */ /* 0x000fe40003800000 */
[----:B------:R-:W-:Y:S01]  /*10ef0*/  MOV R2, UR62 ;  /* 0x0000003e00027c02 */ /* 0x000fe20008000f00 */
[----:B------:R-:W-:Y:S10]  /*10f00*/  ENDCOLLECTIVE ;  /* 0x000000000000791b */ /* 0x000ff40003800000 */
.L_x_339:
[----:B------:R-:W-:Y:S05]  /*10f10*/  BSYNC B1 ;  /* 0x0000000000017941 */ /* 0x000fea0003800000 */
.L_x_338:
[----:B------:R-:W-:Y:S05]  /*10f20*/  BRA `(.L_x_340) ;  /* 0xffffffe800187947 */ /* 0x000fea000383ffff */
.L_x_308:
[----:B0-----:R0:W2:Y:S02]  /*10f30*/  SYNCS.PHASECHK.TRANS64.TRYWAIT P0, [R11+URZ+0x90], R4 ;  /* 0x000090040b0075a7 */ /* 0x0010a4000800017f */
[----:B--2---:R-:W-:Y:S05]  /*10f40*/  @!P0 NANOSLEEP.SYNCS 0x989680 ;  /* 0x009896800000895d */ /* 0x004fea0003900000 */
[----:B------:R-:W2:Y:S02]  /*10f50*/  @!P0 SYNCS.PHASECHK.TRANS64 P0, [R11+URZ+0x90], R4 ;  /* 0x000090040b0085a7 */ /* 0x000ea4000800007f */
[----:B--2---:R-:W-:Y:S05]  /*10f60*/  @!P0 BRA `(.L_x_308) ;  /* 0xfffffffc00f08947 */ /* 0x004fea000383ffff */
[----:B------:R-:W-:Y:S05]  /*10f70*/  BRA `(.L_x_341) ;  /* 0xffffffe800547947 */ /* 0x000fea000383ffff */
.L_x_316:
[----:B------:R-:W-:Y:S01]  /*10f80*/  BSSY B0, `(.L_x_342) ;  /* 0x0000006000007945 */ /* 0x000fe20003800000 */
[----:B------:R-:W-:-:S07]  /*10f90*/  IMAD.MOV.U32 R2, RZ, RZ, -0x1 ;  /* 0xffffffffff027424 */ /* 0x000fce00078e00ff */
[----:B------:R-:W-:Y:S05]  /*10fa0*/  WARPSYNC.COLLECTIVE R2, `(.L_x_343) ;  /* 0x00000000020c7348 */ /* 0x000fea0003c00000 */
[----:B------:R-:W-:Y:S02]  /*10fb0*/  ELECT P0, UR62, PT ;  /* 0x00000000003e782f */ /* 0x000fe40003800000 */
[----:B------:R-:W-:Y:S01]  /*10fc0*/  MOV R2, UR62 ;  /* 0x0000003e00027c02 */ /* 0x000fe20008000f00 */
[----:B------:R-:W-:Y:S10]  /*10fd0*/  ENDCOLLECTIVE ;  /* 0x000000000000791b */ /* 0x000ff40003800000 */
.L_x_343:
[----:B------:R-:W-:Y:S05]  /*10fe0*/  BSYNC B0 ;  /* 0x0000000000007941 */ /* 0x000fea0003800000 */
.L_x_342:
[----:B------:R-:W-:Y:S05]  /*10ff0*/  BRA `(.L_x_344) ;  /* 0xfffffff000c47947 */ /* 0x000fea000383ffff */
.L_x_320:
[----:B0-----:R0:W1:Y:S02]  /*11000*/  SYNCS.PHASECHK.TRANS64.TRYWAIT P0, [R7+URZ], R2 ;  /* 0x00000002070075a7 */ /* 0x001064000800017f */
[----:B-1----:R-:W-:Y:S05]  /*11010*/  @!P0 NANOSLEEP.SYNCS 0x989680 ;  /* 0x009896800000895d */ /* 0x002fea0003900000 */
[----:B------:R-:W1:Y:S02]  /*11020*/  @!P0 SYNCS.PHASECHK.TRANS64 P0, [R7+URZ], R2 ;  /* 0x00000002070085a7 */ /* 0x000e64000800007f */
[----:B-1----:R-:W-:Y:S05]  /*11030*/  @!P0 BRA `(.L_x_320) ;  /* 0xfffffffc00f08947 */ /* 0x002fea000383ffff */
[----:B------:R-:W-:Y:S05]  /*11040*/  BRA `(.L_x_345) ;  /* 0xfffffff400087947 */ /* 0x000fea000383ffff */
.L_x_321:
[----:B0-----:R0:W1:Y:S02]  /*11050*/  SYNCS.PHASECHK.TRANS64.TRYWAIT P0, [R9+URZ], R4 ;  /* 0x00000004090075a7 */ /* 0x001064000800017f */
[----:B-1----:R-:W-:Y:S05]  /*11060*/  @!P0 NANOSLEEP.SYNCS 0x989680 ;  /* 0x009896800000895d */ /* 0x002fea0003900000 */
[----:B------:R-:W1:Y:S02]  /*11070*/  @!P0 SYNCS.PHASECHK.TRANS64 P0, [R9+URZ], R4 ;  /* 0x00000004090085a7 */ /* 0x000e64000800007f */
[----:B-1----:R-:W-:Y:S05]  /*11080*/  @!P0 BRA `(.L_x_321) ;  /* 0xfffffffc00f08947 */ /* 0x002fea000383ffff */
[----:B------:R-:W-:Y:S05]  /*11090*/  BRA `(.L_x_346) ;  /* 0xfffffff400187947 */ /* 0x000fea000383ffff */
.L_x_322:
[----:B0-----:R0:W1:Y:S02]  /*110a0*/  SYNCS.PHASECHK.TRANS64.TRYWAIT P0, [R6+URZ], R5 ;  /* 0x00000005060075a7 */ /* 0x001064000800017f */
[----:B-1----:R-:W-:Y:S05]  /*110b0*/  @!P0 NANOSLEEP.SYNCS 0x989680 ;  /* 0x009896800000895d */ /* 0x002fea0003900000 */
[----:B------:R-:W1:Y:S02]  /*110c0*/  @!P0 SYNCS.PHASECHK.TRANS64 P0, [R6+URZ], R5 ;  /* 0x00000005060085a7 */ /* 0x000e64000800007f */
[----:B-1----:R-:W-:Y:S05]  /*110d0*/  @!P0 BRA `(.L_x_322) ;  /* 0xfffffffc00f08947 */ /* 0x002fea000383ffff */
[----:B------:R-:W-:Y:S05]  /*110e0*/  BRA `(.L_x_347) ;  /* 0xfffffff400287947 */ /* 0x000fea000383ffff */
.L_x_323:
[----:B0-----:R0:W1:Y:S02]  /*110f0*/  SYNCS.PHASECHK.TRANS64.TRYWAIT P0, [R9+URZ], R4 ;  /* 0x00000004090075a7 */ /* 0x001064000800017f */
[----:B-1----:R-:W-:Y:S05]  /*11100*/  @!P0 NANOSLEEP.SYNCS 0x989680 ;  /* 0x009896800000895d */ /* 0x002fea0003900000 */
[----:B------:R-:W1:Y:S02]  /*11110*/  @!P0 SYNCS.PHASECHK.TRANS64 P0, [R9+URZ], R4 ;  /* 0x00000004090085a7 */ /* 0x000e64000800007f */
[----:B-1----:R-:W-:Y:S05]  /*11120*/  @!P0 BRA `(.L_x_323) ;  /* 0xfffffffc00f08947 */ /* 0x002fea000383ffff */
[----:B------:R-:W-:Y:S05]  /*11130*/  BRA `(.L_x_348) ;  /* 0xfffffff400387947 */ /* 0x000fea000383ffff */
.L_x_324:
[----:B0-----:R0:W1:Y:S02]  /*11140*/  SYNCS.PHASECHK.TRANS64.TRYWAIT P0, [R6+URZ], R5 ;  /* 0x00000005060075a7 */ /* 0x001064000800017f */
[----:B-1----:R-:W-:Y:S05]  /*11150*/  @!P0 NANOSLEEP.SYNCS 0x989680 ;  /* 0x009896800000895d */ /* 0x002fea0003900000 */
[----:B------:R-:W1:Y:S02]  /*11160*/  @!P0 SYNCS.PHASECHK.TRANS64 P0, [R6+URZ], R5 ;  /* 0x00000005060085a7 */ /* 0x000e64000800007f */
[----:B-1----:R-:W-:Y:S05]  /*11170*/  @!P0 BRA `(.L_x_324) ;  /* 0xfffffffc00f08947 */ /* 0x002fea000383ffff */
[----:B------:R-:W-:Y:S05]  /*11180*/  BRA `(.L_x_349) ;  /* 0xfffffff400487947 */ /* 0x000fea000383ffff */
.L_x_325:
[----:B0-----:R0:W1:Y:S02]  /*11190*/  SYNCS.PHASECHK.TRANS64.TRYWAIT P0, [R9+URZ], R4 ;  /* 0x00000004090075a7 */ /* 0x001064000800017f */
[----:B-1----:R-:W-:Y:S05]  /*111a0*/  @!P0 NANOSLEEP.SYNCS 0x989680 ;  /* 0x009896800000895d */ /* 0x002fea0003900000 */
[----:B------:R-:W1:Y:S02]  /*111b0*/  @!P0 SYNCS.PHASECHK.TRANS64 P0, [R9+URZ], R4 ;  /* 0x00000004090085a7 */ /* 0x000e64000800007f */
[----:B-1----:R-:W-:Y:S05]  /*111c0*/  @!P0 BRA `(.L_x_325) ;  /* 0xfffffffc00f08947 */ /* 0x002fea000383ffff */
[----:B------:R-:W-:Y:S05]  /*111d0*/  BRA `(.L_x_350) ;  /* 0xfffffff400587947 */ /* 0x000fea000383ffff */
.L_x_326:
[----:B0-----:R0:W1:Y:S02]  /*111e0*/  SYNCS.PHASECHK.TRANS64.TRYWAIT P0, [R6+URZ], R5 ;  /* 0x00000005060075a7 */ /* 0x001064000800017f */
[----:B-1----:R-:W-:Y:S05]  /*111f0*/  @!P0 NANOSLEEP.SYNCS 0x989680 ;  /* 0x009896800000895d */ /* 0x002fea0003900000 */
[----:B------:R-:W1:Y:S02]  /*11200*/  @!P0 SYNCS.PHASECHK.TRANS64 P0, [R6+URZ], R5 ;  /* 0x00000005060085a7 */ /* 0x000e64000800007f */
[----:B-1----:R-:W-:Y:S05]  /*11210*/  @!P0 BRA `(.L_x_326) ;  /* 0xfffffffc00f08947 */ /* 0x002fea000383ffff */
[----:B------:R-:W-:Y:S05]  /*11220*/  BRA `(.L_x_351) ;  /* 0xfffffff400687947 */ /* 0x000fea000383ffff */
.L_x_327:
[----:B0-----:R0:W1:Y:S02]  /*11230*/  SYNCS.PHASECHK.TRANS64.TRYWAIT P0, [R9+URZ], R4 ;  /* 0x00000004090075a7 */ /* 0x001064000800017f */
[----:B-1----:R-:W-:Y:S05]  /*11240*/  @!P0 NANOSLEEP.SYNCS 0x989680 ;  /* 0x009896800000895d */ /* 0x002fea0003900000 */
[----:B------:R-:W1:Y:S02]  /*11250*/  @!P0 SYNCS.PHASECHK.TRANS64 P0, [R9+URZ], R4 ;  /* 0x00000004090085a7 */ /* 0x000e64000800007f */
[----:B-1----:R-:W-:Y:S05]  /*11260*/  @!P0 BRA `(.L_x_327) ;  /* 0xfffffffc00f08947 */ /* 0x002fea000383ffff */
[----:B------:R-:W-:Y:S05]  /*11270*/  BRA `(.L_x_352) ;  /* 0xfffffff400787947 */ /* 0x000fea000383ffff */
.L_x_328:
[----:B0-----:R0:W1:Y:S02]  /*11280*/  SYNCS.PHASECHK.TRANS64.TRYWAIT P0, [R6+URZ], R5 ;  /* 0x00000005060075a7 */ /* 0x001064000800017f */
[----:B-1----:R-:W-:Y:S05]  /*11290*/  @!P0 NANOSLEEP.SYNCS 0x989680 ;  /* 0x009896800000895d */ /* 0x002fea0003900000 */
[----:B------:R-:W1:Y:S02]  /*112a0*/  @!P0 SYNCS.PHASECHK.TRANS64 P0, [R6+URZ], R5 ;  /* 0x00000005060085a7 */ /* 0x000e64000800007f */
[----:B-1----:R-:W-:Y:S05]  /*112b0*/  @!P0 BRA `(.L_x_328) ;  /* 0xfffffffc00f08947 */ /* 0x002fea000383ffff */
[----:B------:R-:W-:Y:S05]  /*112c0*/  BRA `(.L_x_353) ;  /* 0xfffffff400887947 */ /* 0x000fea000383ffff */
.L_x_329:
[----:B0-----:R0:W1:Y:S02]  /*112d0*/  SYNCS.PHASECHK.TRANS64.TRYWAIT P0, [R9+URZ], R4 ;  /* 0x00000004090075a7 */ /* 0x001064000800017f */
[----:B-1----:R-:W-:Y:S05]  /*112e0*/  @!P0 NANOSLEEP.SYNCS 0x989680 ;  /* 0x009896800000895d */ /* 0x002fea0003900000 */
[----:B------:R-:W1:Y:S02]  /*112f0*/  @!P0 SYNCS.PHASECHK.TRANS64 P0, [R9+URZ], R4 ;  /* 0x00000004090085a7 */ /* 0x000e64000800007f */
[----:B-1----:R-:W-:Y:S05]  /*11300*/  @!P0 BRA `(.L_x_329) ;  /* 0xfffffffc00f08947 */ /* 0x002fea000383ffff */
[----:B------:R-:W-:Y:S05]  /*11310*/  BRA `(.L_x_354) ;  /* 0xfffffff400987947 */ /* 0x000fea000383ffff */
.L_x_330:
[----:B0-----:R0:W1:Y:S02]  /*11320*/  SYNCS.PHASECHK.TRANS64.TRYWAIT P0, [R6+URZ], R5 ;  /* 0x00000005060075a7 */ /* 0x001064000800017f */
[----:B-1----:R-:W-:Y:S05]  /*11330*/  @!P0 NANOSLEEP.SYNCS 0x989680 ;  /* 0x009896800000895d */ /* 0x002fea0003900000 */
[----:B------:R-:W1:Y:S02]  /*11340*/  @!P0 SYNCS.PHASECHK.TRANS64 P0, [R6+URZ], R5 ;  /* 0x00000005060085a7 */ /* 0x000e64000800007f */
[----:B-1----:R-:W-:Y:S05]  /*11350*/  @!P0 BRA `(.L_x_330) ;  /* 0xfffffffc00f08947 */ /* 0x002fea000383ffff */
[----:B------:R-:W-:Y:S05]  /*11360*/  BRA `(.L_x_355) ;  /* 0xfffffff400a87947 */ /* 0x000fea000383ffff */
.L_x_331:
[----:B0-----:R0:W1:Y:S02]  /*11370*/  SYNCS.PHASECHK.TRANS64.TRYWAIT P0, [R9+URZ], R4 ;  /* 0x00000004090075a7 */ /* 0x001064000800017f */
[----:B-1----:R-:W-:Y:S05]  /*11380*/  @!P0 NANOSLEEP.SYNCS 0x989680 ;  /* 0x009896800000895d */ /* 0x002fea0003900000 */
[----:B------:R-:W1:Y:S02]  /*11390*/  @!P0 SYNCS.PHASECHK.TRANS64 P0, [R9+URZ], R4 ;  /* 0x00000004090085a7 */ /* 0x000e64000800007f */
[----:B-1----:R-:W-:Y:S05]  /*113a0*/  @!P0 BRA `(.L_x_331) ;  /* 0xfffffffc00f08947 */ /* 0x002fea000383ffff */
[----:B------:R-:W-:Y:S05]  /*113b0*/  BRA `(.L_x_356) ;  /* 0xfffffff400b87947 */ /* 0x000fea000383ffff */
.L_x_332:
[----:B0-----:R0:W1:Y:S02]  /*113c0*/  SYNCS.PHASECHK.TRANS64.TRYWAIT P0, [R6+URZ], R5 ;  /* 0x00000005060075a7 */ /* 0x001064000800017f */
[----:B-1----:R-:W-:Y:S05]  /*113d0*/  @!P0 NANOSLEEP.SYNCS 0x989680 ;  /* 0x009896800000895d */ /* 0x002fea0003900000 */
[----:B------:R-:W1:Y:S02]  /*113e0*/  @!P0 SYNCS.PHASECHK.TRANS64 P0, [R6+URZ], R5 ;  /* 0x00000005060085a7 */ /* 0x000e64000800007f */
[----:B-1----:R-:W-:Y:S05]  /*113f0*/  @!P0 BRA `(.L_x_332) ;  /* 0xfffffffc00f08947 */ /* 0x002fea000383ffff */
[----:B------:R-:W-:Y:S05]  /*11400*/  BRA `(.L_x_357) ;  /* 0xfffffff400c87947 */ /* 0x000fea000383ffff */
.L_x_333:
[----:B0-----:R0:W1:Y:S02]  /*11410*/  SYNCS.PHASECHK.TRANS64.TRYWAIT P0, [R9+URZ], R4 ;  /* 0x00000004090075a7 */ /* 0x001064000800017f */
[----:B-1----:R-:W-:Y:S05]  /*11420*/  @!P0 NANOSLEEP.SYNCS 0x989680 ;  /* 0x009896800000895d */ /* 0x002fea0003900000 */
[----:B------:R-:W1:Y:S02]  /*11430*/  @!P0 SYNCS.PHASECHK.TRANS64 P0, [R9+URZ], R4 ;  /* 0x00000004090085a7 */ /* 0x000e64000800007f */
[----:B-1----:R-:W-:Y:S05]  /*11440*/  @!P0 BRA `(.L_x_333) ;  /* 0xfffffffc00f08947 */ /* 0x002fea000383ffff */
[----:B------:R-:W-:Y:S05]  /*11450*/  BRA `(.L_x_358) ;  /* 0xfffffff400d87947 */ /* 0x000fea000383ffff */
.L_x_334:
[----:B0-----:R0:W1:Y:S02]  /*11460*/  SYNCS.PHASECHK.TRANS64.TRYWAIT P0, [R6+URZ], R5 ;  /* 0x00000005060075a7 */ /* 0x001064000800017f */
[----:B-1----:R-:W-:Y:S05]  /*11470*/  @!P0 NANOSLEEP.SYNCS 0x989680 ;  /* 0x009896800000895d */ /* 0x002fea0003900000 */
[----:B------:R-:W1:Y:S02]  /*11480*/  @!P0 SYNCS.PHASECHK.TRANS64 P0, [R6+URZ], R5 ;  /* 0x00000005060085a7 */ /* 0x000e64000800007f */
[----:B-1----:R-:W-:Y:S05]  /*11490*/  @!P0 BRA `(.L_x_334) ;  /* 0xfffffffc00f08947 */ /* 0x002fea000383ffff */
[----:B------:R-:W-:Y:S05]  /*114a0*/  BRA `(.L_x_359) ;  /* 0xfffffff400e87947 */ /* 0x000fea000383ffff */
.L_x_335:
[----:B0-----:R0:W1:Y:S02]  /*114b0*/  SYNCS.PHASECHK.TRANS64.TRYWAIT P0, [R9+URZ], R4 ;  /* 0x00000004090075a7 */ /* 0x001064000800017f */
[----:B-1----:R-:W-:Y:S05]  /*114c0*/  @!P0 NANOSLEEP.SYNCS 0x989680 ;  /* 0x009896800000895d */ /* 0x002fea0003900000 */
[----:B------:R-:W1:Y:S02]  /*114d0*/  @!P0 SYNCS.PHASECHK.TRANS64 P0, [R9+URZ], R4 ;  /* 0x00000004090085a7 */ /* 0x000e64000800007f */
[----:B-1----:R-:W-:Y:S05]  /*114e0*/  @!P0 BRA `(.L_x_335) ;  /* 0xfffffffc00f08947 */ /* 0x002fea000383ffff */
[----:B------:R-:W-:Y:S05]  /*114f0*/  BRA `(.L_x_360) ;  /* 0xfffffff400f87947 */ /* 0x000fea000383ffff */
.L_x_336:
[----:B-1----:R1:W2:Y:S02]  /*11500*/  SYNCS.PHASECHK.TRANS64.TRYWAIT P0, [R6+URZ], R5 ;  /* 0x00000005060075a7 */ /* 0x0022a4000800017f */
[----:B--2---:R-:W-:Y:S05]  /*11510*/  @!P0 NANOSLEEP.SYNCS 0x989680 ;  /* 0x009896800000895d */ /* 0x004fea0003900000 */
[----:B------:R-:W2:Y:S02]  /*11520*/  @!P0 SYNCS.PHASECHK.TRANS64 P0, [R6+URZ], R5 ;  /* 0x00000005060085a7 */ /* 0x000ea4000800007f */
[----:B--2---:R-:W-:Y:S05]  /*11530*/  @!P0 BRA `(.L_x_336) ;  /* 0xfffffffc00f08947 */ /* 0x004fea000383ffff */
[----:B------:R-:W-:Y:S05]  /*11540*/  BRA `(.L_x_361) ;  /* 0xfffffff800007947 */ /* 0x000fea000383ffff */
.L_x_362:
[----:B------:R-:W-:-:S00]  /*11550*/  BRA `(.L_x_362) ;  /* 0xfffffffc00fc7947 */ /* 0x000fc0000383ffff */
[----:B------:R-:W-:-:S00]  /*11560*/  NOP ;  /* 0x0000000000007918 */ /* 0x000fc00000000000 */
        /* <DEDUP_REMOVED lines=9> */
.L_x_363:


//--------------------- .nv.shared._ZN7cutlass13device_kernelINS_4gemm6kernel13GemmUniversalIN4cute5tupleIJiiiiEEENS1_10collective13CollectiveMmaINS1_37MainloopSm90TmaGmmaWarpSpecializedFP8ILi18ENS5_IJNS4_1CILi4EEENSA_ILi1EEESC_EEENS1_35KernelTmaWarpSpecializedCooperativeEEENS5_IJNSA_ILi256EEENSA_ILi128EEENSA_ILi32EEEEEENS_12float_e5m2_tENS5_IJlSC_lEEESK_SL_NS4_8TiledMMAINS4_8MMA_AtomIJNS4_4SM904GMMA31MMA_64x128x32_F32E5M2E5M2_SS_TNILNSP_7ScaleInE1ELSR_1EEEEEENS4_6LayoutINS5_IJNSA_ILi2EEESC_SC_EEENS5_IJSC_NSA_ILi0EEESX_EEEEENS5_IJNS4_10UnderscoreES10_S10_EEEEENS4_13SM90_TMA_LOADENS4_14ComposedLayoutINS4_7SwizzleILi1ELi4ELi3EEENS4_18smem_ptr_flag_bitsILi8EEENSU_INS5_IJNSA_ILi8EEESI_EEENS5_IJSI_SC_EEEEEEEvNS4_8identityENS4_23SM90_TMA_LOAD_MULTICASTES1D_vS1E_EENS_8epilogue10collective6detail29Sm90TmaWarpSpecializedAdapterINS1I_15DefaultEpilogueISK_SL_SL_NS1H_6thread17LinearCombinationISK_Li1EffLNS1M_9ScaleType4KindE0ELNS_15FloatRoundStyleE2ESK_EENS1_15EpilogueDefaultEEEEEvvEEEEvNT_6ParamsE --------------------------
	.section	.nv.shared._ZN7cutlass13device_kernelINS_4gemm6kernel13GemmUniversalIN4cute5tupleIJiiiiEEENS1_10collective13CollectiveMmaINS1_37MainloopSm90TmaGmmaWarpSpecializedFP8ILi18ENS5_IJNS4_1CILi4EEENSA_ILi1EEESC_EEENS1_35KernelTmaWarpSpecializedCooperativeEEENS5_IJNSA_ILi256EEENSA_ILi128EEENSA_ILi32EEEEEENS_12float_e5m2_tENS5_IJlSC_lEEESK_SL_NS4_8TiledMMAINS4_8MMA_AtomIJNS4_4SM904GMMA31MMA_64x128x32_F32E5M2E5M2_SS_TNILNSP_7ScaleInE1ELSR_1EEEEEENS4_6LayoutINS5_IJNSA_ILi2EEESC_SC_EEENS5_IJSC_NSA_ILi0EEESX_EEEEENS5_IJNS4_10UnderscoreES10_S10_EEEEENS4_13SM90_TMA_LOADENS4_14ComposedLayoutINS4_7SwizzleILi1ELi4ELi3EEENS4_18smem_ptr_flag_bitsILi8EEENSU_INS5_IJNSA_ILi8EEESI_EEENS5_IJSI_SC_EEEEEEEvNS4_8identityENS4_23SM90_TMA_LOAD_MULTICASTES1D_vS1E_EENS_8epilogue10collective6detail29Sm90TmaWarpSpecializedAdapterINS1I_15DefaultEpilogueISK_SL_SL_NS1H_6thread17LinearCombinationISK_Li1EffLNS1M_9ScaleType4KindE0ELNS_15FloatRoundStyleE2ESK_EENS1_15EpilogueDefaultEEEEEvvEEEEvNT_6ParamsE,"aw",@nobits
	.sectionflags	@""
	.align	16
	.zero		1024


//--------------------- .nv.shared.reserved.0     --------------------------
	.section	.nv.shared.reserved.0,"aw",@nobits
	.weak		__nv_reservedSMEM_offset_0_alias
	.size		__nv_reservedSMEM_offset_0_alias, 0, 0
	.other		__nv_reservedSMEM_offset_0_alias,@"STO_CUDA_RESERVED_SHARED STV_DEFAULT"
__nv_reservedSMEM_offset_0_alias:
	.zero		0


//--------------------- .nv.global                --------------------------
	.section	.nv.global,"aw",@nobits
.nv.global:
	.type		_ZN40_INTERNAL_6560efb3_4_k_cu_f70d93c4_194164cute1_E,@object
	.size		_ZN40_INTERNAL_6560efb3_4_k_cu_f70d93c4_194164cute1_E,(_ZN40_INTERNAL_6560efb3_4_k_cu_f70d93c4_194164cuda3std3__45__cpo6cbeginE - _ZN40_INTERNAL_6560efb3_4_k_cu_f70d93c4_194164cute1_E)
_ZN40_INTERNAL_6560efb3_4_k_cu_f70d93c4_194164cute1_E:
	.zero		1
	.type		_ZN40_INTERNAL_6560efb3_4_k_cu_f70d93c4_194164cuda3std3__45__cpo6cbeginE,@object
	.size		_ZN40_INTERNAL_6560efb3_4_k_cu_f70d93c4_194164cuda3std3__45__cpo6cbeginE,(_ZN40_INTERNAL_6560efb3_4_k_cu_f70d93c4_194164cuda3std3__48in_placeE - _ZN40_INTERNAL_6560efb3_4_k_cu_f70d93c4_194164cuda3std3__45__cpo6cbeginE)
_ZN40_INTERNAL_6560efb3_4_k_cu_f70d93c4_194164cuda3std3__45__cpo6cbeginE:
	.zero		1
	.type		_ZN40_INTERNAL_6560efb3_4_k_cu_f70d93c4_194164cuda3std3__48in_placeE,@object
	.size		_ZN40_INTERNAL_6560efb3_4_k_cu_f70d93c4_194164cuda3std3__48in_placeE,(_ZN40_INTERNAL_6560efb3_4_k_cu_f70d93c4_194164cuda3std6ranges3__45__cpo9iter_moveE - _ZN40_INTERNAL_6560efb3_4_k_cu_f70d93c4_194164cuda3std3__48in_placeE)
_ZN40_INTERNAL_6560efb3_4_k_cu_f70d93c4_194164cuda3std3__48in_placeE:
	.zero		1
	.type		_ZN40_INTERNAL_6560efb3_4_k_cu_f70d93c4_194164cuda3std6ranges3__45__cpo9iter_moveE,@object
	.size		_ZN40_INTERNAL_6560efb3_4_k_cu_f70d93c4_194164cuda3std6ranges3__45__cpo9iter_moveE,(_ZN40_INTERNAL_6560efb3_4_k_cu_f70d93c4_194164cuda3std3__45__cpo5beginE - _ZN40_INTERNAL_6560efb3_4_k_cu_f70d93c4_194164cuda3std6ranges3__45__cpo9iter_moveE)
_ZN40_INTERNAL_6560efb3_4_k_cu_f70d93c4_194164cuda3std6ranges3__45__cpo9iter_moveE:
	.zero		1
	.type		_ZN40_INTERNAL_6560efb3_4_k_cu_f70d93c4_194164cuda3std3__45__cpo5beginE,@object
	.size		_ZN40_INTERNAL_6560efb3_4_k_cu_f70d93c4_194164cuda3std3__45__cpo5beginE,(_ZN40_INTERNAL_6560efb3_4_k_cu_f70d93c4_194164cuda3std3__442_GLOBAL__N__6560efb3_4_k_cu_f70d93c4_194166ignoreE - _ZN40_INTERNAL_6560efb3_4_k_cu_f70d93c4_194164cuda3std3__45__cpo5beginE)
_ZN40_INTERNAL_6560efb3_4_k_cu_f70d93c4_194164cuda3std3__45__cpo5beginE:
	.zero		1
	.type		_ZN40_INTERNAL_6560efb3_4_k_cu_f70d93c4_194164cuda3std3__442_GLOBAL__N__6560efb3_4_k_cu_f70d93c4_194166ignoreE,@object
	.size		_ZN40_INTERNAL_6560efb3_4_k_cu_f70d93c4_194164cuda3std3__442_GLOBAL__N__6560efb3_4_k_cu_f70d93c4_194166ignoreE,(_ZN40_INTERNAL_6560efb3_4_k_cu_f70d93c4_194164cute7productE - _ZN40_INTERNAL_6560efb3_4_k_cu_f70d93c4_194164cuda3std3__442_GLOBAL__N__6560efb3_4_k_cu_f70d93c4_194166ignoreE)
_ZN40_INTERNAL_6560efb3_4_k_cu_f70d93c4_194164cuda3std3__442_GLOBAL__N__6560efb3_4_k_cu_f70d93c4_194166ignoreE:
	.zero		1
	.type		_ZN40_INTERNAL_6560efb3_4_k_cu_f70d93c4_194164cute7productE,@object
	.size		_ZN40_INTERNAL_6560efb3_4_k_cu_f70d93c4_194164cute7productE,(_ZN40_INTERNAL_6560efb3_4_k_cu_f70d93c4_194164cuda3std3__45__cpo3endE - _ZN40_INTERNAL_6560efb3_4_k_cu_f70d93c4_194164cute7productE)
_ZN40_INTERNAL_6560efb3_4_k_cu_f70d93c4_194164cute7productE:
	.zero		1
	.type		_ZN40_INTERNAL_6560efb3_4_k_cu_f70d93c4_194164cuda3std3__45__cpo3endE,@object
	.size		_ZN40_INTERNAL_6560efb3_4_k_cu_f70d93c4_194164cuda3std3__45__cpo3endE,(_ZN40_INTERNAL_6560efb3_4_k_cu_f70d93c4_194164cuda3std3__419piecewise_constructE - _ZN40_INTERNAL_6560efb3_4_k_cu_f70d93c4_194164cuda3std3__45__cpo3endE)
_ZN40_INTERNAL_6560efb3_4_k_cu_f70d93c4_194164cuda3std3__45__cpo3endE:
	.zero		1
	.type		_ZN40_INTERNAL_6560efb3_4_k_cu_f70d93c4_194164cuda3std3__419piecewise_constructE,@object
	.size		_ZN40_INTERNAL_6560efb3_4_k_cu_f70d93c4_194164cuda3std3__419piecewise_constructE,(_ZN40_INTERNAL_6560efb3_4_k_cu_f70d93c4_194164cuda3std3__45__cpo4cendE - _ZN40_INTERNAL_6560efb3_4_k_cu_f70d93c4_194164cuda3std3__419piecewise_constructE)
_ZN40_INTERNAL_6560efb3_4_k_cu_f70d93c4_194164cuda3std3__419piecewise_constructE:
	.zero		1
	.type		_ZN40_INTERNAL_6560efb3_4_k_cu_f70d93c4_194164cuda3std3__45__cpo4cendE,@object
	.size		_ZN40_INTERNAL_6560efb3_4_k_cu_f70d93c4_194164cuda3std3__45__cpo4cendE,(_ZN40_INTERNAL_6560efb3_4_k_cu_f70d93c4_194164cuda3std6ranges3__45__cpo4swapE - _ZN40_INTERNAL_6560efb3_4_k_cu_f70d93c4_194164cuda3std3__45__cpo4cendE)
_ZN40_INTERNAL_6560efb3_4_k_cu_f70d93c4_194164cuda3std3__45__cpo4cendE:
	.zero		1
	.type		_ZN40_INTERNAL_6560efb3_4_k_cu_f70d93c4_194164cuda3std6ranges3__45__cpo4swapE,@object
	.size		_ZN40_INTERNAL_6560efb3_4_k_cu_f70d93c4_194164cuda3std6ranges3__45__cpo4swapE,(.L_7 - _ZN40_INTERNAL_6560efb3_4_k_cu_f70d93c4_194164cuda3std6ranges3__45__cpo4swapE)
_ZN40_INTERNAL_6560efb3_4_k_cu_f70d93c4_194164cuda3std6ranges3__45__cpo4swapE:
	.zero		1
.L_7:


//--------------------- .nv.constant0._ZN7cutlass13device_kernelINS_4gemm6kernel13GemmUniversalIN4cute5tupleIJiiiiEEENS1_10collective13CollectiveMmaINS1_37MainloopSm90TmaGmmaWarpSpecializedFP8ILi18ENS5_IJNS4_1CILi4EEENSA_ILi1EEESC_EEENS1_35KernelTmaWarpSpecializedCooperativeEEENS5_IJNSA_ILi256EEENSA_ILi128EEENSA_ILi32EEEEEENS_12float_e5m2_tENS5_IJlSC_lEEESK_SL_NS4_8TiledMMAINS4_8MMA_AtomIJNS4_4SM904GMMA31MMA_64x128x32_F32E5M2E5M2_SS_TNILNSP_7ScaleInE1ELSR_1EEEEEENS4_6LayoutINS5_IJNSA_ILi2EEESC_SC_EEENS5_IJSC_NSA_ILi0EEESX_EEEEENS5_IJNS4_10UnderscoreES10_S10_EEEEENS4_13SM90_TMA_LOADENS4_14ComposedLayoutINS4_7SwizzleILi1ELi4ELi3EEENS4_18smem_ptr_flag_bitsILi8EEENSU_INS5_IJNSA_ILi8EEESI_EEENS5_IJSI_SC_EEEEEEEvNS4_8identityENS4_23SM90_TMA_LOAD_MULTICASTES1D_vS1E_EENS_8epilogue10collective6detail29Sm90TmaWarpSpecializedAdapterINS1I_15DefaultEpilogueISK_SL_SL_NS1H_6thread17LinearCombinationISK_Li1EffLNS1M_9ScaleType4KindE0ELNS_15FloatRoundStyleE2ESK_EENS1_15EpilogueDefaultEEEEEvvEEEEvNT_6ParamsE --------------------------
	.section	.nv.constant0._ZN7cutlass13device_kernelINS_4gemm6kernel13GemmUniversalIN4cute5tupleIJiiiiEEENS1_10collective13CollectiveMmaINS1_37MainloopSm90TmaGmmaWarpSpecializedFP8ILi18ENS5_IJNS4_1CILi4EEENSA_ILi1EEESC_EEENS1_35KernelTmaWarpSpecializedCooperativeEEENS5_IJNSA_ILi256EEENSA_ILi128EEENSA_ILi32EEEEEENS_12float_e5m2_tENS5_IJlSC_lEEESK_SL_NS4_8TiledMMAINS4_8MMA_AtomIJNS4_4SM904GMMA31MMA_64x128x32_F32E5M2E5M2_SS_TNILNSP_7ScaleInE1ELSR_1EEEEEENS4_6LayoutINS5_IJNSA_ILi2EEESC_SC_EEENS5_IJSC_NSA_ILi0EEESX_EEEEENS5_IJNS4_10UnderscoreES10_S10_EEEEENS4_13SM90_TMA_LOADENS4_14ComposedLayoutINS4_7SwizzleILi1ELi4ELi3EEENS4_18smem_ptr_flag_bitsILi8EEENSU_INS5_IJNSA_ILi8EEESI_EEENS5_IJSI_SC_EEEEEEEvNS4_8identityENS4_23SM90_TMA_LOAD_MULTICASTES1D_vS1E_EENS_8epilogue10collective6detail29Sm90TmaWarpSpecializedAdapterINS1I_15DefaultEpilogueISK_SL_SL_NS1H_6thread17LinearCombinationISK_Li1EffLNS1M_9ScaleType4KindE0ELNS_15FloatRoundStyleE2ESK_EENS1_15EpilogueDefaultEEEEEvvEEEEvNT_6ParamsE,"a",@progbits
	.sectionflags	@""
	.align	4
.nv.constant0._ZN7cutlass13device_kernelINS_4gemm6kernel13GemmUniversalIN4cute5tupleIJiiiiEEENS1_10collective13CollectiveMmaINS1_37MainloopSm90TmaGmmaWarpSpecializedFP8ILi18ENS5_IJNS4_1CILi4EEENSA_ILi1EEESC_EEENS1_35KernelTmaWarpSpecializedCooperativeEEENS5_IJNSA_ILi256EEENSA_ILi128EEENSA_ILi32EEEEEENS_12float_e5m2_tENS5_IJlSC_lEEESK_SL_NS4_8TiledMMAINS4_8MMA_AtomIJNS4_4SM904GMMA31MMA_64x128x32_F32E5M2E5M2_SS_TNILNSP_7ScaleInE1ELSR_1EEEEEENS4_6LayoutINS5_IJNSA_ILi2EEESC_SC_EEENS5_IJSC_NSA_ILi0EEESX_EEEEENS5_IJNS4_10UnderscoreES10_S10_EEEEENS4_13SM90_TMA_LOADENS4_14ComposedLayoutINS4_7SwizzleILi1ELi4ELi3EEENS4_18smem_ptr_flag_bitsILi8EEENSU_INS5_IJNSA_ILi8EEESI_EEENS5_IJSI_SC_EEEEEEEvNS4_8identityENS4_23SM90_TMA_LOAD_MULTICASTES1D_vS1E_EENS_8epilogue10collective6detail29Sm90TmaWarpSpecializedAdapterINS1I_15DefaultEpilogueISK_SL_SL_NS1H_6thread17LinearCombinationISK_Li1EffLNS1M_9ScaleType4KindE0ELNS_15FloatRoundStyleE2ESK_EENS1_15EpilogueDefaultEEEEEvvEEEEvNT_6ParamsE:
	.zero		1664


//--------------------- SYMBOLS --------------------------

	.type		.nv.reservedSmem.offset0,@object
	.size		.nv.reservedSmem.offset0,0x4
